	.target	sm_90a

	.elftype	@"ET_EXEC"


//--------------------- .note.nv.tkinfo           --------------------------
	.section	.note.nv.tkinfo,"",@"SHT_NOTE"
	.sectionflags	@"SHF_NOTE_NV_TKINFO"
	.tkinfo
        /*0018*/ 	.word	0x00000002
        /*0030*/ 	.string	""
        /*0030*/ 	.string	"ptxas"
        /*0030*/ 	.string	"Cuda compilation tools, release 13.0, V13.0.88"
        /*0030*/ 	.string	"Build cuda_13.0.r13.0/compiler.36424714_0"
        /*0030*/ 	.string	"-arch sm_90a -m 64 "



//--------------------- .note.nv.cuinfo           --------------------------
	.section	.note.nv.cuinfo,"",@"SHT_NOTE"
	.sectionflags	@"SHF_NOTE_NV_CUINFO"
        /*0018*/ 	.short	0x0002
        /*001a*/ 	.short	0x005a
        /*001c*/ 	.short	0x0082
	.zero		2


//--------------------- .nv.info                  --------------------------
	.section	.nv.info,"",@"SHT_CUDA_INFO"
	.align	4


	//----- nvinfo : EIATTR_REGCOUNT
	.align		4
        /*0000*/ 	.byte	0x04, 0x2f
        /*0002*/ 	.short	(.L_15 - .L_14)
	.align		4
.L_14:
        /*0004*/ 	.word	index@(_ZN7cutlass13device_kernelINS_4gemm6kernel13GemmUniversalIN4cute5tupleIJiiiiEEENS1_10collective13CollectiveMmaINS1_34MainloopSm90TmaGmmaWarpSpecializedILi3ENS5_IJNS4_1CILi1EEESB_SB_EEENS1_32KernelTmaWarpSpecializedPingpongEEENS5_IJNSA_ILi64EEENSA_ILi128EEESF_EEENS_10tfloat32_tENS5_IJlSB_lEEESI_SJ_NS4_8TiledMMAINS4_8MMA_AtomIJNS4_4SM904GMMA30MMA_64x128x8_F32TF32TF32_SS_TNILNSN_7ScaleInE1ELSP_1EEEEEENS4_6LayoutISC_NS5_IJNSA_ILi0EEEST_ST_EEEEENS5_IJNS4_10UnderscoreESW_SW_EEEEENS4_13SM90_TMA_LOADENS4_14ComposedLayoutINS4_7SwizzleILi3ELi4ELi3EEENS4_18smem_ptr_flag_bitsILi32EEENSS_INS5_IJNSA_ILi8EEENSA_ILi32EEEEEENS5_IJS16_SB_EEEEEEEvNS4_8identityESZ_S1A_vS1B_EENS_8epilogue10collective6detail29Sm90TmaWarpSpecializedAdapterINS1E_15DefaultEpilogueISI_SJ_SJ_NS1D_6thread17LinearCombinationISI_Li1EffLNS1I_9ScaleType4KindE0ELNS_15FloatRoundStyleE2ESI_EENS1_15EpilogueDefaultEEEEEvvEEEEvNT_6ParamsE)
        /*0008*/ 	.word	0x000000a8


	//----- nvinfo : EIATTR_FRAME_SIZE
	.align		4
.L_15:
        /*000c*/ 	.byte	0x04, 0x11
        /*000e*/ 	.short	(.L_17 - .L_16)
	.align		4
.L_16:
        /*0010*/ 	.word	index@(_ZN7cutlass13device_kernelINS_4gemm6kernel13GemmUniversalIN4cute5tupleIJiiiiEEENS1_10collective13CollectiveMmaINS1_34MainloopSm90TmaGmmaWarpSpecializedILi3ENS5_IJNS4_1CILi1EEESB_SB_EEENS1_32KernelTmaWarpSpecializedPingpongEEENS5_IJNSA_ILi64EEENSA_ILi128EEESF_EEENS_10tfloat32_tENS5_IJlSB_lEEESI_SJ_NS4_8TiledMMAINS4_8MMA_AtomIJNS4_4SM904GMMA30MMA_64x128x8_F32TF32TF32_SS_TNILNSN_7ScaleInE1ELSP_1EEEEEENS4_6LayoutISC_NS5_IJNSA_ILi0EEEST_ST_EEEEENS5_IJNS4_10UnderscoreESW_SW_EEEEENS4_13SM90_TMA_LOADENS4_14ComposedLayoutINS4_7SwizzleILi3ELi4ELi3EEENS4_18smem_ptr_flag_bitsILi32EEENSS_INS5_IJNSA_ILi8EEENSA_ILi32EEEEEENS5_IJS16_SB_EEEEEEEvNS4_8identityESZ_S1A_vS1B_EENS_8epilogue10collective6detail29Sm90TmaWarpSpecializedAdapterINS1E_15DefaultEpilogueISI_SJ_SJ_NS1D_6thread17LinearCombinationISI_Li1EffLNS1I_9ScaleType4KindE0ELNS_15FloatRoundStyleE2ESI_EENS1_15EpilogueDefaultEEEEEvvEEEEvNT_6ParamsE)
        /*0014*/ 	.word	0x00000008


	//----- nvinfo : EIATTR_MIN_STACK_SIZE
	.align		4
.L_17:
        /*0018*/ 	.byte	0x04, 0x12
        /*001a*/ 	.short	(.L_19 - .L_18)
	.align		4
.L_18:
        /*001c*/ 	.word	index@(_ZN7cutlass13device_kernelINS_4gemm6kernel13GemmUniversalIN4cute5tupleIJiiiiEEENS1_10collective13CollectiveMmaINS1_34MainloopSm90TmaGmmaWarpSpecializedILi3ENS5_IJNS4_1CILi1EEESB_SB_EEENS1_32KernelTmaWarpSpecializedPingpongEEENS5_IJNSA_ILi64EEENSA_ILi128EEESF_EEENS_10tfloat32_tENS5_IJlSB_lEEESI_SJ_NS4_8TiledMMAINS4_8MMA_AtomIJNS4_4SM904GMMA30MMA_64x128x8_F32TF32TF32_SS_TNILNSN_7ScaleInE1ELSP_1EEEEEENS4_6LayoutISC_NS5_IJNSA_ILi0EEEST_ST_EEEEENS5_IJNS4_10UnderscoreESW_SW_EEEEENS4_13SM90_TMA_LOADENS4_14ComposedLayoutINS4_7SwizzleILi3ELi4ELi3EEENS4_18smem_ptr_flag_bitsILi32EEENSS_INS5_IJNSA_ILi8EEENSA_ILi32EEEEEENS5_IJS16_SB_EEEEEEEvNS4_8identityESZ_S1A_vS1B_EENS_8epilogue10collective6detail29Sm90TmaWarpSpecializedAdapterINS1E_15DefaultEpilogueISI_SJ_SJ_NS1D_6thread17LinearCombinationISI_Li1EffLNS1I_9ScaleType4KindE0ELNS_15FloatRoundStyleE2ESI_EENS1_15EpilogueDefaultEEEEEvvEEEEvNT_6ParamsE)
        /*0020*/ 	.word	0x00000008
.L_19:


//--------------------- .nv.compat                --------------------------
	.section	.nv.compat,"",@"SHT_CUDA_COMPAT_INFO"
	.align	4
        /*0000*/ 	.byte	0x02, 0x09, 0x01, 0x00, 0x02, 0x02, 0x04, 0x00, 0x02, 0x05, 0x05, 0x00, 0x03, 0x07, 0x01, 0x01
        /*0010*/ 	.byte	0x02, 0x03, 0x01, 0x00, 0x02, 0x06, 0x01, 0x00, 0x04, 0x0b, 0x08, 0x00, 0x00, 0x00, 0x00, 0x00
        /*0020*/ 	.byte	0x00, 0x00, 0x00, 0x00


//--------------------- .nv.info._ZN7cutlass13device_kernelINS_4gemm6kernel13GemmUniversalIN4cute5tupleIJiiiiEEENS1_10collective13CollectiveMmaINS1_34MainloopSm90TmaGmmaWarpSpecializedILi3ENS5_IJNS4_1CILi1EEESB_SB_EEENS1_32KernelTmaWarpSpecializedPingpongEEENS5_IJNSA_ILi64EEENSA_ILi128EEESF_EEENS_10tfloat32_tENS5_IJlSB_lEEESI_SJ_NS4_8TiledMMAINS4_8MMA_AtomIJNS4_4SM904GMMA30MMA_64x128x8_F32TF32TF32_SS_TNILNSN_7ScaleInE1ELSP_1EEEEEENS4_6LayoutISC_NS5_IJNSA_ILi0EEEST_ST_EEEEENS5_IJNS4_10UnderscoreESW_SW_EEEEENS4_13SM90_TMA_LOADENS4_14ComposedLayoutINS4_7SwizzleILi3ELi4ELi3EEENS4_18smem_ptr_flag_bitsILi32EEENSS_INS5_IJNSA_ILi8EEENSA_ILi32EEEEEENS5_IJS16_SB_EEEEEEEvNS4_8identityESZ_S1A_vS1B_EENS_8epilogue10collective6detail29Sm90TmaWarpSpecializedAdapterINS1E_15DefaultEpilogueISI_SJ_SJ_NS1D_6thread17LinearCombinationISI_Li1EffLNS1I_9ScaleType4KindE0ELNS_15FloatRoundStyleE2ESI_EENS1_15EpilogueDefaultEEEEEvvEEEEvNT_6ParamsE --------------------------
	.section	.nv.info._ZN7cutlass13device_kernelINS_4gemm6kernel13GemmUniversalIN4cute5tupleIJiiiiEEENS1_10collective13CollectiveMmaINS1_34MainloopSm90TmaGmmaWarpSpecializedILi3ENS5_IJNS4_1CILi1EEESB_SB_EEENS1_32KernelTmaWarpSpecializedPingpongEEENS5_IJNSA_ILi64EEENSA_ILi128EEESF_EEENS_10tfloat32_tENS5_IJlSB_lEEESI_SJ_NS4_8TiledMMAINS4_8MMA_AtomIJNS4_4SM904GMMA30MMA_64x128x8_F32TF32TF32_SS_TNILNSN_7ScaleInE1ELSP_1EEEEEENS4_6LayoutISC_NS5_IJNSA_ILi0EEEST_ST_EEEEENS5_IJNS4_10UnderscoreESW_SW_EEEEENS4_13SM90_TMA_LOADENS4_14ComposedLayoutINS4_7SwizzleILi3ELi4ELi3EEENS4_18smem_ptr_flag_bitsILi32EEENSS_INS5_IJNSA_ILi8EEENSA_ILi32EEEEEENS5_IJS16_SB_EEEEEEEvNS4_8identityESZ_S1A_vS1B_EENS_8epilogue10collective6detail29Sm90TmaWarpSpecializedAdapterINS1E_15DefaultEpilogueISI_SJ_SJ_NS1D_6thread17LinearCombinationISI_Li1EffLNS1I_9ScaleType4KindE0ELNS_15FloatRoundStyleE2ESI_EENS1_15EpilogueDefaultEEEEEvvEEEEvNT_6ParamsE,"",@"SHT_CUDA_INFO"
	.sectionflags	@""
	.align	4


	//----- nvinfo : EIATTR_CUDA_API_VERSION
	.align		4
        /*0000*/ 	.byte	0x04, 0x37
        /*0002*/ 	.short	(.L_21 - .L_20)
.L_20:
        /*0004*/ 	.word	0x00000082


	//----- nvinfo : EIATTR_KPARAM_INFO
	.align		4
.L_21:
        /*0008*/ 	.byte	0x04, 0x17
        /*000a*/ 	.short	(.L_23 - .L_22)
.L_22:
        /*000c*/ 	.word	0x00000000
        /*0010*/ 	.short	0x0000
        /*0012*/ 	.short	0x0070
        /*0014*/ 	.byte	0x00, 0xf0, 0x01, 0x10


	//----- nvinfo : EIATTR_SPARSE_MMA_MASK
	.align		4
.L_23:
        /*0018*/ 	.byte	0x03, 0x50
        /*001a*/ 	.short	0x0000


	//----- nvinfo : EIATTR_MAXREG_COUNT
	.align		4
        /*001c*/ 	.byte	0x03, 0x1b
        /*001e*/ 	.short	0x00a8


	//----- nvinfo : EIATTR_NUM_BARRIERS
	.align		4
        /*0020*/ 	.byte	0x02, 0x4c
        /*0022*/ 	.byte	0x01
	.zero		1


	//----- nvinfo : EIATTR_EXTERNS
	.align		4
        /*0024*/ 	.byte	0x04, 0x0f
        /*0026*/ 	.short	(.L_25 - .L_24)


	//   ....[0]....
	.align		4
.L_24:
        /*0028*/ 	.word	index@(__assertfail)


	//----- nvinfo : EIATTR_ANNOTATIONS
	.align		4
.L_25:
        /*002c*/ 	.byte	0x04, 0x55
        /*002e*/ 	.short	(.L_27 - .L_26)


	//   ....[0]....
.L_26:
        /*0030*/ 	.word	0x00000001
        /*0034*/ 	.byte	0xb0, 0x0a, 0x00, 0x00, 0x01, 0x00, 0x00, 0x00, 0xd0, 0x11, 0x00, 0x00, 0x01, 0x00, 0x00, 0x00
        /*0044*/ 	.byte	0x10, 0x64, 0x00, 0x00, 0x01, 0x00, 0x00, 0x00, 0x90, 0x70, 0x00, 0x00


	//----- nvinfo : EIATTR_MERCURY_ISA_VERSION
	.align		4
.L_27:
        /*0050*/ 	.byte	0x03, 0x5f
        /*0052*/ 	.short	0x0101


	//----- nvinfo : EIATTR_INT_WARP_WIDE_INSTR_OFFSETS
	.align		4
        /*0054*/ 	.byte	0x04, 0x31
        /*0056*/ 	.short	(.L_29 - .L_28)


	//   ....[0]....
.L_28:
        /*0058*/ 	.word	0x000003d0


	//   ....[1]....
        /*005c*/ 	.word	0x000003f0


	//   ....[2]....
        /*0060*/ 	.word	0x00000470


	//   ....[3]....
        /*0064*/ 	.word	0x00000480


	//   ....[4]....
        /*0068*/ 	.word	0x00000490


	//   ....[5]....
        /*006c*/ 	.word	0x000004b0


	//   ....[6]....
        /*0070*/ 	.word	0x00000540


	//   ....[7]....
        /*0074*/ 	.word	0x00000560


	//----- nvinfo : EIATTR_COOP_GROUP_MASK_REGIDS
	.align		4
.L_29:
        /*0078*/ 	.byte	0x04, 0x29
        /*007a*/ 	.short	(.L_31 - .L_30)


	//   ....[0]....
.L_30:
        /*007c*/ 	.word	0xffffffff


	//   ....[1]....
        /*0080*/ 	.word	0xffffffff


	//   ....[2]....
        /*0084*/ 	.word	0xffffffff


	//   ....[3]....
        /*0088*/ 	.word	0xffffffff


	//   ....[4]....
        /*008c*/ 	.word	0xffffffff


	//   ....[5]....
        /*0090*/ 	.word	0xffffffff


	//----- nvinfo : EIATTR_COOP_GROUP_INSTR_OFFSETS
	.align		4
.L_31:
        /*0094*/ 	.byte	0x04, 0x28
        /*0096*/ 	.short	(.L_33 - .L_32)


	//   ....[0]....
.L_32:
        /*0098*/ 	.word	0x00000070


	//   ....[1]....
        /*009c*/ 	.word	0x00000080


	//   ....[2]....
        /*00a0*/ 	.word	0x00000140


	//   ....[3]....
        /*00a4*/ 	.word	0x000002b0


	//   ....[4]....
        /*00a8*/ 	.word	0x000002f0


	//   ....[5]....
        /*00ac*/ 	.word	0x00000330


	//----- nvinfo : EIATTR_REG_RECONFIG
	.align		4
.L_33:
        /*00b0*/ 	.byte	0x01, 0x54
	.zero		2


	//----- nvinfo : EIATTR_SYSCALL_OFFSETS
	.align		4
        /*00b4*/ 	.byte	0x04, 0x46
        /*00b6*/ 	.short	(.L_35 - .L_34)


	//   ....[0]....
.L_34:
        /*00b8*/ 	.word	0x00001650


	//----- nvinfo : EIATTR_MBARRIER_INSTR_OFFSETS
	.align		4
.L_35:
        /*00bc*/ 	.byte	0x04, 0x39
        /*00be*/ 	.short	(.L_37 - .L_36)


	//   ....[0]....
.L_36:
        /*00c0*/ 	.word	0x00000240
        /*00c4*/ 	.word	0x000000ff
        /*00c8*/ 	.word	0x00000000
        /*00cc*/ 	.short	0x0100
        /*00ce*/ 	.byte	0x08
	.zero		1


	//   ....[1]....
        /*00d0*/ 	.word	0x00000250
        /*00d4*/ 	.word	0x000000ff
        /*00d8*/ 	.word	0x00000018
        /*00dc*/ 	.short	0x0100
        /*00de*/ 	.byte	0x08
	.zero		1


	//   ....[2]....
        /*00e0*/ 	.word	0x00000260
        /*00e4*/ 	.word	0x000000ff
        /*00e8*/ 	.word	0x00000008
        /*00ec*/ 	.short	0x0100
        /*00ee*/ 	.byte	0x08
	.zero		1


	//   ....[3]....
        /*00f0*/ 	.word	0x00000270
        /*00f4*/ 	.word	0x000000ff
        /*00f8*/ 	.word	0x00000020
        /*00fc*/ 	.short	0x0100
        /*00fe*/ 	.byte	0x08
	.zero		1


	//   ....[4]....
        /*0100*/ 	.word	0x00000280
        /*0104*/ 	.word	0x000000ff
        /*0108*/ 	.word	0x00000010
        /*010c*/ 	.short	0x0100
        /*010e*/ 	.byte	0x08
	.zero		1


	//   ....[5]....
        /*0110*/ 	.word	0x00000290
        /*0114*/ 	.word	0x000000ff
        /*0118*/ 	.word	0x00000028
        /*011c*/ 	.short	0x0100
        /*011e*/ 	.byte	0x08
	.zero		1


	//   ....[6]....
        /*0120*/ 	.word	0x000005a0
        /*0124*/ 	.word	0x000000ff
        /*0128*/ 	.word	0x00000060
        /*012c*/ 	.short	0x0100
        /*012e*/ 	.byte	0x08
	.zero		1


	//   ....[7]....
        /*0130*/ 	.word	0x00000610
        /*0134*/ 	.word	0x000000ff
        /*0138*/ 	.word	0x00000068
        /*013c*/ 	.short	0x0100
        /*013e*/ 	.byte	0x08
	.zero		1


	//   ....[8]....
        /*0140*/ 	.word	0x00000630
        /*0144*/ 	.word	0x000000ff
        /*0148*/ 	.word	0x00000040
        /*014c*/ 	.short	0x0100
        /*014e*/ 	.byte	0x09
	.zero		1


	//   ....[9]....
        /*0150*/ 	.word	0x00000640
        /*0154*/ 	.word	0x000000ff
        /*0158*/ 	.word	0x00000048
        /*015c*/ 	.short	0x0100
        /*015e*/ 	.byte	0x09
	.zero		1


	//   ....[10]....
        /*0160*/ 	.word	0x00000650
        /*0164*/ 	.word	0x000000ff
        /*0168*/ 	.word	0x00000050
        /*016c*/ 	.short	0x0100
        /*016e*/ 	.byte	0x09
	.zero		1


	//   ....[11]....
        /*0170*/ 	.word	0x00000660
        /*0174*/ 	.word	0x000000ff
        /*0178*/ 	.word	0x00000058
        /*017c*/ 	.short	0x0100
        /*017e*/ 	.byte	0x09
	.zero		1


	//   ....[12]....
        /*0180*/ 	.word	0x00001510
        /*0184*/ 	.word	0x000000ff
        /*0188*/ 	.word	0xfffffff8
        /*018c*/ 	.short	0x010a
        /*018e*/ 	.byte	0x2b
	.zero		1


	//   ....[13]....
        /*0190*/ 	.word	0x000016d0
        /*0194*/ 	.word	0x00000003
        /*0198*/ 	.word	0x00000000
        /*019c*/ 	.short	0x010a
        /*019e*/ 	.byte	0x3f
	.zero		1


	//   ....[14]....
        /*01a0*/ 	.word	0x00001730
        /*01a4*/ 	.word	0x00000003
        /*01a8*/ 	.word	0x00000000
        /*01ac*/ 	.short	0x010a
        /*01ae*/ 	.byte	0x3f
	.zero		1


	//   ....[15]....
        /*01b0*/ 	.word	0x00001c50
        /*01b4*/ 	.word	0x000000ff
        /*01b8*/ 	.word	0x00000000
        /*01bc*/ 	.short	0x010a
        /*01be*/ 	.byte	0x08
	.zero		1


	//   ....[16]....
        /*01c0*/ 	.word	0x00001c90
        /*01c4*/ 	.word	0x000000ff
        /*01c8*/ 	.word	0x00000000
        /*01cc*/ 	.short	0x010a
        /*01ce*/ 	.byte	0x08
	.zero		1


	//   ....[17]....
        /*01d0*/ 	.word	0x000020b0
        /*01d4*/ 	.word	0x000000ff
        /*01d8*/ 	.word	0x00000000
        /*01dc*/ 	.short	0x0101
        /*01de*/ 	.byte	0x08
	.zero		1


	//   ....[18]....
        /*01e0*/ 	.word	0x000021b0
        /*01e4*/ 	.word	0x00000003
        /*01e8*/ 	.word	0x00000000
        /*01ec*/ 	.short	0x0101
        /*01ee*/ 	.byte	0x2e
	.zero		1


	//   ....[19]....
        /*01f0*/ 	.word	0x00002280
        /*01f4*/ 	.word	0x000000ff
        /*01f8*/ 	.word	0x00000000
        /*01fc*/ 	.short	0x0101
        /*01fe*/ 	.byte	0x06
	.zero		1


	//   ....[20]....
        /*0200*/ 	.word	0x000022f0
        /*0204*/ 	.word	0x000000ff
        /*0208*/ 	.word	0x00000008
        /*020c*/ 	.short	0x010a
        /*020e*/ 	.byte	0x2b
	.zero		1


	//   ....[21]....
        /*0210*/ 	.word	0x00006450
        /*0214*/ 	.word	0x00000000
        /*0218*/ 	.word	0x00000000
        /*021c*/ 	.short	0x0101
        /*021e*/ 	.byte	0x2e
	.zero		1


	//   ....[22]....
        /*0220*/ 	.word	0x00006d40
        /*0224*/ 	.word	0x0000000b
        /*0228*/ 	.word	0x00000018
        /*022c*/ 	.short	0x010a
        /*022e*/ 	.byte	0x3f
	.zero		1


	//   ....[23]....
        /*0230*/ 	.word	0x000071c0
        /*0234*/ 	.word	0x00000006
        /*0238*/ 	.word	0x00000068
        /*023c*/ 	.short	0x0101
        /*023e*/ 	.byte	0x3f
	.zero		1


	//   ....[24]....
        /*0240*/ 	.word	0x000078e0
        /*0244*/ 	.word	0x00000007
        /*0248*/ 	.word	0x00000000
        /*024c*/ 	.short	0x010a
        /*024e*/ 	.byte	0x3f
	.zero		1


	//   ....[25]....
        /*0250*/ 	.word	0x00007960
        /*0254*/ 	.word	0x00000004
        /*0258*/ 	.word	0x00000000
        /*025c*/ 	.short	0x010a
        /*025e*/ 	.byte	0x3f
	.zero		1


	//   ....[26]....
        /*0260*/ 	.word	0x000079f0
        /*0264*/ 	.word	0x00000005
        /*0268*/ 	.word	0x00000000
        /*026c*/ 	.short	0x010a
        /*026e*/ 	.byte	0x3f
	.zero		1


	//   ....[27]....
        /*0270*/ 	.word	0x00007a60
        /*0274*/ 	.word	0x00000003
        /*0278*/ 	.word	0xfffffff8
        /*027c*/ 	.short	0x010a
        /*027e*/ 	.byte	0x3f
	.zero		1


	//   ....[28]....
        /*0280*/ 	.word	0x00007ab0
        /*0284*/ 	.word	0x00000003
        /*0288*/ 	.word	0x00000000
        /*028c*/ 	.short	0x010a
        /*028e*/ 	.byte	0x3f
	.zero		1


	//   ....[29]....
        /*0290*/ 	.word	0x00007b10
        /*0294*/ 	.word	0x00000004
        /*0298*/ 	.word	0x00000000
        /*029c*/ 	.short	0x010a
        /*029e*/ 	.byte	0x3f
	.zero		1


	//   ....[30]....
        /*02a0*/ 	.word	0x00007b70
        /*02a4*/ 	.word	0x00000003
        /*02a8*/ 	.word	0x00000008
        /*02ac*/ 	.short	0x010a
        /*02ae*/ 	.byte	0x3f
	.zero		1


	//   ....[31]....
        /*02b0*/ 	.word	0x00007c40
        /*02b4*/ 	.word	0x0000000b
        /*02b8*/ 	.word	0x00000018
        /*02bc*/ 	.short	0x010a
        /*02be*/ 	.byte	0x3f
	.zero		1


	//   ....[32]....
        /*02c0*/ 	.word	0x00007d10
        /*02c4*/ 	.word	0x00000007
        /*02c8*/ 	.word	0x00000000
        /*02cc*/ 	.short	0x010a
        /*02ce*/ 	.byte	0x3f
	.zero		1


	//   ....[33]....
        /*02d0*/ 	.word	0x00007d60
        /*02d4*/ 	.word	0x00000004
        /*02d8*/ 	.word	0x00000000
        /*02dc*/ 	.short	0x010a
        /*02de*/ 	.byte	0x3f
	.zero		1


	//----- nvinfo : EIATTR_NUM_MBARRIERS
	.align		4
.L_37:
        /*02e0*/ 	.byte	0x03, 0x38
        /*02e2*/ 	.short	0x000c


	//----- nvinfo : EIATTR_EXIT_INSTR_OFFSETS
	.align		4
        /*02e4*/ 	.byte	0x04, 0x1c
        /*02e6*/ 	.short	(.L_39 - .L_38)


	//   ....[0]....
.L_38:
        /*02e8*/ 	.word	0x00001160


	//   ....[1]....
        /*02ec*/ 	.word	0x000011c0


	//   ....[2]....
        /*02f0*/ 	.word	0x00006a70


	//   ....[3]....
        /*02f4*/ 	.word	0x00006aa0


	//   ....[4]....
        /*02f8*/ 	.word	0x00007a40


	//----- nvinfo : EIATTR_MAX_THREADS
	.align		4
.L_39:
        /*02fc*/ 	.byte	0x04, 0x05
        /*02fe*/ 	.short	(.L_41 - .L_40)
.L_40:
        /*0300*/ 	.word	0x00000180
        /*0304*/ 	.word	0x00000001
        /*0308*/ 	.word	0x00000001


	//----- nvinfo : EIATTR_CRS_STACK_SIZE
	.align		4
.L_41:
        /*030c*/ 	.byte	0x04, 0x1e
        /*030e*/ 	.short	(.L_43 - .L_42)
.L_42:
        /*0310*/ 	.word	0x00000000


	//----- nvinfo : EIATTR_CBANK_PARAM_SIZE
	.align		4
.L_43:
        /*0314*/ 	.byte	0x03, 0x19
        /*0316*/ 	.short	0x0470


	//----- nvinfo : EIATTR_PARAM_CBANK
	.align		4
        /*0318*/ 	.byte	0x04, 0x0a
        /*031a*/ 	.short	(.L_45 - .L_44)
	.align		4
.L_44:
        /*031c*/ 	.word	index@(.nv.constant0._ZN7cutlass13device_kernelINS_4gemm6kernel13GemmUniversalIN4cute5tupleIJiiiiEEENS1_10collective13CollectiveMmaINS1_34MainloopSm90TmaGmmaWarpSpecializedILi3ENS5_IJNS4_1CILi1EEESB_SB_EEENS1_32KernelTmaWarpSpecializedPingpongEEENS5_IJNSA_ILi64EEENSA_ILi128EEESF_EEENS_10tfloat32_tENS5_IJlSB_lEEESI_SJ_NS4_8TiledMMAINS4_8MMA_AtomIJNS4_4SM904GMMA30MMA_64x128x8_F32TF32TF32_SS_TNILNSN_7ScaleInE1ELSP_1EEEEEENS4_6LayoutISC_NS5_IJNSA_ILi0EEEST_ST_EEEEENS5_IJNS4_10UnderscoreESW_SW_EEEEENS4_13SM90_TMA_LOADENS4_14ComposedLayoutINS4_7SwizzleILi3ELi4ELi3EEENS4_18smem_ptr_flag_bitsILi32EEENSS_INS5_IJNSA_ILi8EEENSA_ILi32EEEEEENS5_IJS16_SB_EEEEEEEvNS4_8identityESZ_S1A_vS1B_EENS_8epilogue10collective6detail29Sm90TmaWarpSpecializedAdapterINS1E_15DefaultEpilogueISI_SJ_SJ_NS1D_6thread17LinearCombinationISI_Li1EffLNS1I_9ScaleType4KindE0ELNS_15FloatRoundStyleE2ESI_EENS1_15EpilogueDefaultEEEEEvvEEEEvNT_6ParamsE)
        /*0320*/ 	.short	0x0210
        /*0322*/ 	.short	0x0470


	//----- nvinfo : EIATTR_SW_WAR
	.align		4
.L_45:
        /*0324*/ 	.byte	0x04, 0x36
        /*0326*/ 	.short	(.L_47 - .L_46)
.L_46:
        /*0328*/ 	.word	0x00000008
.L_47:


//--------------------- .nv.callgraph             --------------------------
	.section	.nv.callgraph,"",@"SHT_CUDA_CALLGRAPH"
	.align	4
	.sectionentsize	8
	.align		4
        /*0000*/ 	.word	0x00000000
	.align		4
        /*0004*/ 	.word	0xffffffff
	.align		4
        /*0008*/ 	.word	index@(_ZN7cutlass13device_kernelINS_4gemm6kernel13GemmUniversalIN4cute5tupleIJiiiiEEENS1_10collective13CollectiveMmaINS1_34MainloopSm90TmaGmmaWarpSpecializedILi3ENS5_IJNS4_1CILi1EEESB_SB_EEENS1_32KernelTmaWarpSpecializedPingpongEEENS5_IJNSA_ILi64EEENSA_ILi128EEESF_EEENS_10tfloat32_tENS5_IJlSB_lEEESI_SJ_NS4_8TiledMMAINS4_8MMA_AtomIJNS4_4SM904GMMA30MMA_64x128x8_F32TF32TF32_SS_TNILNSN_7ScaleInE1ELSP_1EEEEEENS4_6LayoutISC_NS5_IJNSA_ILi0EEEST_ST_EEEEENS5_IJNS4_10UnderscoreESW_SW_EEEEENS4_13SM90_TMA_LOADENS4_14ComposedLayoutINS4_7SwizzleILi3ELi4ELi3EEENS4_18smem_ptr_flag_bitsILi32EEENSS_INS5_IJNSA_ILi8EEENSA_ILi32EEEEEENS5_IJS16_SB_EEEEEEEvNS4_8identityESZ_S1A_vS1B_EENS_8epilogue10collective6detail29Sm90TmaWarpSpecializedAdapterINS1E_15DefaultEpilogueISI_SJ_SJ_NS1D_6thread17LinearCombinationISI_Li1EffLNS1I_9ScaleType4KindE0ELNS_15FloatRoundStyleE2ESI_EENS1_15EpilogueDefaultEEEEEvvEEEEvNT_6ParamsE)
	.align		4
        /*000c*/ 	.word	index@(__assertfail)
	.align		4
        /*0010*/ 	.word	0x00000000
	.align		4
        /*0014*/ 	.word	0xfffffffe
	.align		4
        /*0018*/ 	.word	0x00000000
	.align		4
        /*001c*/ 	.word	0xfffffffd
	.align		4
        /*0020*/ 	.word	0x00000000
	.align		4
        /*0024*/ 	.word	0xfffffffc


//--------------------- .nv.constant4             --------------------------
	.section	.nv.constant4,"a",@progbits
	.align	8
	.align		8
.nv.constant4:
        /*0000*/ 	.dword	__assertfail
	.align		8
        /*0008*/ 	.dword	__unnamed_1
	.align		8
        /*0010*/ 	.dword	_ZN39_INTERNAL_7f2d18cb_4_k_cu_9a708122_59224cuda3std3__45__cpo5beginE
	.align		8
        /*0018*/ 	.dword	_ZN39_INTERNAL_7f2d18cb_4_k_cu_9a708122_59224cuda3std3__45__cpo3endE
	.align		8
        /*0020*/ 	.dword	_ZN39_INTERNAL_7f2d18cb_4_k_cu_9a708122_59224cuda3std3__45__cpo6cbeginE
	.align		8
        /*0028*/ 	.dword	_ZN39_INTERNAL_7f2d18cb_4_k_cu_9a708122_59224cuda3std3__45__cpo4cendE
	.align		8
        /*0030*/ 	.dword	_ZN39_INTERNAL_7f2d18cb_4_k_cu_9a708122_59224cuda3std3__441_GLOBAL__N__7f2d18cb_4_k_cu_9a708122_59226ignoreE
	.align		8
        /*0038*/ 	.dword	_ZN39_INTERNAL_7f2d18cb_4_k_cu_9a708122_59224cuda3std3__419piecewise_constructE
	.align		8
        /*0040*/ 	.dword	_ZN39_INTERNAL_7f2d18cb_4_k_cu_9a708122_59224cuda3std3__48in_placeE
	.align		8
        /*0048*/ 	.dword	_ZN39_INTERNAL_7f2d18cb_4_k_cu_9a708122_59224cuda3std6ranges3__45__cpo4swapE
	.align		8
        /*0050*/ 	.dword	_ZN39_INTERNAL_7f2d18cb_4_k_cu_9a708122_59224cuda3std6ranges3__45__cpo9iter_moveE
	.align		8
        /*0058*/ 	.dword	_ZN39_INTERNAL_7f2d18cb_4_k_cu_9a708122_59224cute7productE
	.align		8
        /*0060*/ 	.dword	_ZN39_INTERNAL_7f2d18cb_4_k_cu_9a708122_59224cute1_E
	.align		8
        /*0068*/ 	.dword	$str$22
	.align		8
        /*0070*/ 	.dword	$str$23


//--------------------- .text._ZN7cutlass13device_kernelINS_4gemm6kernel13GemmUniversalIN4cute5tupleIJiiiiEEENS1_10collective13CollectiveMmaINS1_34MainloopSm90TmaGmmaWarpSpecializedILi3ENS5_IJNS4_1CILi1EEESB_SB_EEENS1_32KernelTmaWarpSpecializedPingpongEEENS5_IJNSA_ILi64EEENSA_ILi128EEESF_EEENS_10tfloat32_tENS5_IJlSB_lEEESI_SJ_NS4_8TiledMMAINS4_8MMA_AtomIJNS4_4SM904GMMA30MMA_64x128x8_F32TF32TF32_SS_TNILNSN_7ScaleInE1ELSP_1EEEEEENS4_6LayoutISC_NS5_IJNSA_ILi0EEEST_ST_EEEEENS5_IJNS4_10UnderscoreESW_SW_EEEEENS4_13SM90_TMA_LOADENS4_14ComposedLayoutINS4_7SwizzleILi3ELi4ELi3EEENS4_18smem_ptr_flag_bitsILi32EEENSS_INS5_IJNSA_ILi8EEENSA_ILi32EEEEEENS5_IJS16_SB_EEEEEEEvNS4_8identityESZ_S1A_vS1B_EENS_8epilogue10collective6detail29Sm90TmaWarpSpecializedAdapterINS1E_15DefaultEpilogueISI_SJ_SJ_NS1D_6thread17LinearCombinationISI_Li1EffLNS1I_9ScaleType4KindE0ELNS_15FloatRoundStyleE2ESI_EENS1_15EpilogueDefaultEEEEEvvEEEEvNT_6ParamsE --------------------------
	.section	.text._ZN7cutlass13device_kernelINS_4gemm6kernel13GemmUniversalIN4cute5tupleIJiiiiEEENS1_10collective13CollectiveMmaINS1_34MainloopSm90TmaGmmaWarpSpecializedILi3ENS5_IJNS4_1CILi1EEESB_SB_EEENS1_32KernelTmaWarpSpecializedPingpongEEENS5_IJNSA_ILi64EEENSA_ILi128EEESF_EEENS_10tfloat32_tENS5_IJlSB_lEEESI_SJ_NS4_8TiledMMAINS4_8MMA_AtomIJNS4_4SM904GMMA30MMA_64x128x8_F32TF32TF32_SS_TNILNSN_7ScaleInE1ELSP_1EEEEEENS4_6LayoutISC_NS5_IJNSA_ILi0EEEST_ST_EEEEENS5_IJNS4_10UnderscoreESW_SW_EEEEENS4_13SM90_TMA_LOADENS4_14ComposedLayoutINS4_7SwizzleILi3ELi4ELi3EEENS4_18smem_ptr_flag_bitsILi32EEENSS_INS5_IJNSA_ILi8EEENSA_ILi32EEEEEENS5_IJS16_SB_EEEEEEEvNS4_8identityESZ_S1A_vS1B_EENS_8epilogue10collective6detail29Sm90TmaWarpSpecializedAdapterINS1E_15DefaultEpilogueISI_SJ_SJ_NS1D_6thread17LinearCombinationISI_Li1EffLNS1I_9ScaleType4KindE0ELNS_15FloatRoundStyleE2ESI_EENS1_15EpilogueDefaultEEEEEvvEEEEvNT_6ParamsE,"ax",@progbits
	.align	128
.text._ZN7cutlass13device_kernelINS_4gemm6kernel13GemmUniversalIN4cute5tupleIJiiiiEEENS1_10collective13CollectiveMmaINS1_34MainloopSm90TmaGmmaWarpSpecializedILi3ENS5_IJNS4_1CILi1EEESB_SB_EEENS1_32KernelTmaWarpSpecializedPingpongEEENS5_IJNSA_ILi64EEENSA_ILi128EEESF_EEENS_10tfloat32_tENS5_IJlSB_lEEESI_SJ_NS4_8TiledMMAINS4_8MMA_AtomIJNS4_4SM904GMMA30MMA_64x128x8_F32TF32TF32_SS_TNILNSN_7ScaleInE1ELSP_1EEEEEENS4_6LayoutISC_NS5_IJNSA_ILi0EEEST_ST_EEEEENS5_IJNS4_10UnderscoreESW_SW_EEEEENS4_13SM90_TMA_LOADENS4_14ComposedLayoutINS4_7SwizzleILi3ELi4ELi3EEENS4_18smem_ptr_flag_bitsILi32EEENSS_INS5_IJNSA_ILi8EEENSA_ILi32EEEEEENS5_IJS16_SB_EEEEEEEvNS4_8identityESZ_S1A_vS1B_EENS_8epilogue10collective6detail29Sm90TmaWarpSpecializedAdapterINS1E_15DefaultEpilogueISI_SJ_SJ_NS1D_6thread17LinearCombinationISI_Li1EffLNS1I_9ScaleType4KindE0ELNS_15FloatRoundStyleE2ESI_EENS1_15EpilogueDefaultEEEEEvvEEEEvNT_6ParamsE:
        .type           _ZN7cutlass13device_kernelINS_4gemm6kernel13GemmUniversalIN4cute5tupleIJiiiiEEENS1_10collective13CollectiveMmaINS1_34MainloopSm90TmaGmmaWarpSpecializedILi3ENS5_IJNS4_1CILi1EEESB_SB_EEENS1_32KernelTmaWarpSpecializedPingpongEEENS5_IJNSA_ILi64EEENSA_ILi128EEESF_EEENS_10tfloat32_tENS5_IJlSB_lEEESI_SJ_NS4_8TiledMMAINS4_8MMA_AtomIJNS4_4SM904GMMA30MMA_64x128x8_F32TF32TF32_SS_TNILNSN_7ScaleInE1ELSP_1EEEEEENS4_6LayoutISC_NS5_IJNSA_ILi0EEEST_ST_EEEEENS5_IJNS4_10UnderscoreESW_SW_EEEEENS4_13SM90_TMA_LOADENS4_14ComposedLayoutINS4_7SwizzleILi3ELi4ELi3EEENS4_18smem_ptr_flag_bitsILi32EEENSS_INS5_IJNSA_ILi8EEENSA_ILi32EEEEEENS5_IJS16_SB_EEEEEEEvNS4_8identityESZ_S1A_vS1B_EENS_8epilogue10collective6detail29Sm90TmaWarpSpecializedAdapterINS1E_15DefaultEpilogueISI_SJ_SJ_NS1D_6thread17LinearCombinationISI_Li1EffLNS1I_9ScaleType4KindE0ELNS_15FloatRoundStyleE2ESI_EENS1_15EpilogueDefaultEEEEEvvEEEEvNT_6ParamsE,@function
        .size           _ZN7cutlass13device_kernelINS_4gemm6kernel13GemmUniversalIN4cute5tupleIJiiiiEEENS1_10collective13CollectiveMmaINS1_34MainloopSm90TmaGmmaWarpSpecializedILi3ENS5_IJNS4_1CILi1EEESB_SB_EEENS1_32KernelTmaWarpSpecializedPingpongEEENS5_IJNSA_ILi64EEENSA_ILi128EEESF_EEENS_10tfloat32_tENS5_IJlSB_lEEESI_SJ_NS4_8TiledMMAINS4_8MMA_AtomIJNS4_4SM904GMMA30MMA_64x128x8_F32TF32TF32_SS_TNILNSN_7ScaleInE1ELSP_1EEEEEENS4_6LayoutISC_NS5_IJNSA_ILi0EEEST_ST_EEEEENS5_IJNS4_10UnderscoreESW_SW_EEEEENS4_13SM90_TMA_LOADENS4_14ComposedLayoutINS4_7SwizzleILi3ELi4ELi3EEENS4_18smem_ptr_flag_bitsILi32EEENSS_INS5_IJNSA_ILi8EEENSA_ILi32EEEEEENS5_IJS16_SB_EEEEEEEvNS4_8identityESZ_S1A_vS1B_EENS_8epilogue10collective6detail29Sm90TmaWarpSpecializedAdapterINS1E_15DefaultEpilogueISI_SJ_SJ_NS1D_6thread17LinearCombinationISI_Li1EffLNS1I_9ScaleType4KindE0ELNS_15FloatRoundStyleE2ESI_EENS1_15EpilogueDefaultEEEEEvvEEEEvNT_6ParamsE,(.L_x_195 - _ZN7cutlass13device_kernelINS_4gemm6kernel13GemmUniversalIN4cute5tupleIJiiiiEEENS1_10collective13CollectiveMmaINS1_34MainloopSm90TmaGmmaWarpSpecializedILi3ENS5_IJNS4_1CILi1EEESB_SB_EEENS1_32KernelTmaWarpSpecializedPingpongEEENS5_IJNSA_ILi64EEENSA_ILi128EEESF_EEENS_10tfloat32_tENS5_IJlSB_lEEESI_SJ_NS4_8TiledMMAINS4_8MMA_AtomIJNS4_4SM904GMMA30MMA_64x128x8_F32TF32TF32_SS_TNILNSN_7ScaleInE1ELSP_1EEEEEENS4_6LayoutISC_NS5_IJNSA_ILi0EEEST_ST_EEEEENS5_IJNS4_10UnderscoreESW_SW_EEEEENS4_13SM90_TMA_LOADENS4_14ComposedLayoutINS4_7SwizzleILi3ELi4ELi3EEENS4_18smem_ptr_flag_bitsILi32EEENSS_INS5_IJNSA_ILi8EEENSA_ILi32EEEEEENS5_IJS16_SB_EEEEEEEvNS4_8identityESZ_S1A_vS1B_EENS_8epilogue10collective6detail29Sm90TmaWarpSpecializedAdapterINS1E_15DefaultEpilogueISI_SJ_SJ_NS1D_6thread17LinearCombinationISI_Li1EffLNS1I_9ScaleType4KindE0ELNS_15FloatRoundStyleE2ESI_EENS1_15EpilogueDefaultEEEEEvvEEEEvNT_6ParamsE)
        .other          _ZN7cutlass13device_kernelINS_4gemm6kernel13GemmUniversalIN4cute5tupleIJiiiiEEENS1_10collective13CollectiveMmaINS1_34MainloopSm90TmaGmmaWarpSpecializedILi3ENS5_IJNS4_1CILi1EEESB_SB_EEENS1_32KernelTmaWarpSpecializedPingpongEEENS5_IJNSA_ILi64EEENSA_ILi128EEESF_EEENS_10tfloat32_tENS5_IJlSB_lEEESI_SJ_NS4_8TiledMMAINS4_8MMA_AtomIJNS4_4SM904GMMA30MMA_64x128x8_F32TF32TF32_SS_TNILNSN_7ScaleInE1ELSP_1EEEEEENS4_6LayoutISC_NS5_IJNSA_ILi0EEEST_ST_EEEEENS5_IJNS4_10UnderscoreESW_SW_EEEEENS4_13SM90_TMA_LOADENS4_14ComposedLayoutINS4_7SwizzleILi3ELi4ELi3EEENS4_18smem_ptr_flag_bitsILi32EEENSS_INS5_IJNSA_ILi8EEENSA_ILi32EEEEEENS5_IJS16_SB_EEEEEEEvNS4_8identityESZ_S1A_vS1B_EENS_8epilogue10collective6detail29Sm90TmaWarpSpecializedAdapterINS1E_15DefaultEpilogueISI_SJ_SJ_NS1D_6thread17LinearCombinationISI_Li1EffLNS1I_9ScaleType4KindE0ELNS_15FloatRoundStyleE2ESI_EENS1_15EpilogueDefaultEEEEEvvEEEEvNT_6ParamsE,@"STO_CUDA_ENTRY STV_DEFAULT"
_ZN7cutlass13device_kernelINS_4gemm6kernel13GemmUniversalIN4cute5tupleIJiiiiEEENS1_10collective13CollectiveMmaINS1_34MainloopSm90TmaGmmaWarpSpecializedILi3ENS5_IJNS4_1CILi1EEESB_SB_EEENS1_32KernelTmaWarpSpecializedPingpongEEENS5_IJNSA_ILi64EEENSA_ILi128EEESF_EEENS_10tfloat32_tENS5_IJlSB_lEEESI_SJ_NS4_8TiledMMAINS4_8MMA_AtomIJNS4_4SM904GMMA30MMA_64x128x8_F32TF32TF32_SS_TNILNSN_7ScaleInE1ELSP_1EEEEEENS4_6LayoutISC_NS5_IJNSA_ILi0EEEST_ST_EEEEENS5_IJNS4_10UnderscoreESW_SW_EEEEENS4_13SM90_TMA_LOADENS4_14ComposedLayoutINS4_7SwizzleILi3ELi4ELi3EEENS4_18smem_ptr_flag_bitsILi32EEENSS_INS5_IJNSA_ILi8EEENSA_ILi32EEEEEENS5_IJS16_SB_EEEEEEEvNS4_8identityESZ_S1A_vS1B_EENS_8epilogue10collective6detail29Sm90TmaWarpSpecializedAdapterINS1E_15DefaultEpilogueISI_SJ_SJ_NS1D_6thread17LinearCombinationISI_Li1EffLNS1I_9ScaleType4KindE0ELNS_15FloatRoundStyleE2ESI_EENS1_15EpilogueDefaultEEEEEvvEEEEvNT_6ParamsE:
[----:B------:R-:W0:Y:S02]  /*0000*/  LDC R1, c[0x0][0x28] ;  /* 0x00000a00ff017b82 */ /* 0x000e240000000800 */
[----:B0-----:R-:W-:Y:S01]  /*0010*/  VIADD R1, R1, 0xfffffff8 ;  /* 0xfffffff801017836 */ /* 0x001fe20000000000 */
[----:B------:R-:W0:Y:S01]  /*0020*/  S2R R4, SR_TID.X ;  /* 0x0000000000047919 */ /* 0x000e220000002100 */
[----:B------:R-:W-:Y:S01]  /*0030*/  ELECT P0, URZ, PT ;  /* 0x00000000003f782f */ /* 0x000fe20003800000 */
[----:B------:R-:W-:Y:S01]  /*0040*/  BSSY B0, `(.L_x_0) ;  /* 0x000000f000007945 */ /* 0x000fe20003800000 */
[--C-:B0-----:R-:W-:Y:S02]  /*0050*/  SHF.R.U32.HI R0, RZ, 0x5, R4.reuse ;  /* 0x00000005ff007819 */ /* 0x101fe40000011604 */
[----:B------:R-:W-:-:S03]  /*0060*/  SHF.R.U32.HI R5, RZ, 0x7, R4 ;  /* 0x00000007ff057819 */ /* 0x000fc60000011604 */
[----:B------:R-:W0:Y:S04]  /*0070*/  SHFL.IDX PT, R2, R0, RZ, 0x1f ;  /* 0x00001fff00027589 */ /* 0x000e2800000e0000 */
[----:B------:R1:W2:Y:S01]  /*0080*/  SHFL.IDX PT, R7, R5, RZ, 0x1f ;  /* 0x00001fff05077589 */ /* 0x0002a200000e0000 */
[----:B0-----:R-:W-:-:S13]  /*0090*/  ISETP.NE.OR P0, PT, R2, RZ, !P0 ;  /* 0x000000ff0200720c */ /* 0x001fda0004705670 */
[----:B-12---:R-:W-:Y:S05]  /*00a0*/  @P0 BRA `(.L_x_1) ;  /* 0x0000000000200947 */ /* 0x006fea0003800000 */
[----:B------:R-:W-:Y:S02]  /*00b0*/  ULDC.64 UR4, c[0x0][0x198] ;  /* 0x0000660000047ab9 */ /* 0x000fe40000000a00 */
[----:B------:R-:W-:Y:S02]  /*00c0*/  UIADD3 UR6, UP0, UR4, 0xf0, URZ ;  /* 0x000000f004067890 */ /* 0x000fe4000ff1e03f */
[----:B------:R-:W-:Y:S02]  /*00d0*/  UIADD3 UR4, UP1, UR4, 0x1f0, URZ ;  /* 0x000001f004047890 */ /* 0x000fe4000ff3e03f */
[----:B------:R-:W-:Y:S02]  /*00e0*/  UIADD3.X UR7, URZ, UR5, URZ, UP0, !UPT ;  /* 0x000000053f077290 */ /* 0x000fe400087fe43f */
[----:B------:R-:W-:-:S07]  /*00f0*/  UIADD3.X UR5, URZ, UR5, URZ, UP1, !UPT ;  /* 0x000000053f057290 */ /* 0x000fce0008ffe43f */
[----:B------:R0:W-:Y:S02]  /*0100*/  UTMACCTL.PF [UR6] ;  /* 0x00000000060079b9 */ /* 0x0001e40008040000 */
[----:B------:R0:W-:Y:S02]  /*0110*/  UTMACCTL.PF [UR4] ;  /* 0x00000000040079b9 */ /* 0x0001e40008040000 */
[----:B0-----:R-:W-:Y:S01]  /*0120*/  NOP ;  /* 0x0000000000007918 */ /* 0x001fe20000000000 */
.L_x_1:
[----:B------:R-:W-:Y:S05]  /*0130*/  BSYNC B0 ;  /* 0x0000000000007941 */ /* 0x000fea0003800000 */
.L_x_0:
[----:B------:R-:W0:Y:S02]  /*0140*/  SHFL.IDX PT, R3, R0, RZ, 0x1f ;  /* 0x00001fff00037589 */ /* 0x000e2400000e0000 */
[----:B0-----:R-:W-:-:S13]  /*0150*/  ISETP.NE.AND P0, PT, R3, RZ, PT ;  /* 0x000000ff0300720c */ /* 0x001fda0003f05270 */
[----:B------:R-:W-:Y:S05]  /*0160*/  @P0 BRA `(.L_x_2) ;  /* 0x0000000000500947 */ /* 0x000fea0003800000 */
[----:B------:R-:W0:Y:S01]  /*0170*/  S2UR UR8, SR_CgaCtaId ;  /* 0x00000000000879c3 */ /* 0x000e220000008800 */
[----:B------:R-:W-:Y:S01]  /*0180*/  UMOV UR4, 0x400 ;  /* 0x0000040000047882 */ /* 0x000fe20000000000 */
[----:B------:R-:W-:Y:S01]  /*0190*/  UMOV UR5, 0x1 ;  /* 0x0000000100057882 */ /* 0x000fe20000000000 */
[----:B------:R-:W-:Y:S01]  /*01a0*/  UMOV UR6, 0x80 ;  /* 0x0000008000067882 */ /* 0x000fe20000000000 */
[----:B------:R-:W-:Y:S01]  /*01b0*/  ELECT P0, URZ, PT ;  /* 0x00000000003f782f */ /* 0x000fe20003800000 */
[----:B------:R-:W-:-:S04]  /*01c0*/  UIADD3 UR6, -UR6, 0x100000, URZ ;  /* 0x0010000006067890 */ /* 0x000fc8000fffe13f */
[----:B------:R-:W-:Y:S02]  /*01d0*/  USHF.L.U32 UR7, UR6, 0xb, URZ ;  /* 0x0000000b06077899 */ /* 0x000fe4000800063f */
[----:B------:R-:W-:Y:S02]  /*01e0*/  USHF.L.U32 UR6, UR6, 0x1, URZ ;  /* 0x0000000106067899 */ /* 0x000fe4000800063f */
[----:B0-----:R-:W-:Y:S02]  /*01f0*/  ULEA UR8, UR8, UR4, 0x18 ;  /* 0x0000000408087291 */ /* 0x001fe4000f8ec03f */
[----:B------:R-:W-:-:S04]  /*0200*/  UIADD3 UR4, -UR5, 0x100000, URZ ;  /* 0x0010000005047890 */ /* 0x000fc8000fffe13f */
[----:B------:R-:W-:Y:S02]  /*0210*/  USHF.L.U32 UR5, UR4, 0xb, URZ ;  /* 0x0000000b04057899 */ /* 0x000fe4000800063f */
[----:B------:R-:W-:Y:S01]  /*0220*/  USHF.L.U32 UR4, UR4, 0x1, URZ ;  /* 0x0000000104047899 */ /* 0x000fe2000800063f */
[----:B------:R-:W0:Y:S11]  /*0230*/  FENCE.VIEW.ASYNC.S ;  /* 0x00000000000073c6 */ /* 0x000e360000000000 */
[----:B0-----:R0:W1:Y:S01]  /*0240*/  SYNCS.EXCH.64 URZ, [UR8], UR4 ;  /* 0x00000004083f75b2 */ /* 0x0010620008000100 */
[----:B------:R0:W2:Y:S01]  /*0250*/  SYNCS.EXCH.64 URZ, [UR8+0x18], UR6 ;  /* 0x00001806083f75b2 */ /* 0x0000a20008000100 */
[----:B------:R0:W3:Y:S01]  /*0260*/  SYNCS.EXCH.64 URZ, [UR8+0x8], UR4 ;  /* 0x00000804083f75b2 */ /* 0x0000e20008000100 */
[----:B------:R0:W4:Y:S01]  /*0270*/  SYNCS.EXCH.64 URZ, [UR8+0x20], UR6 ;  /* 0x00002006083f75b2 */ /* 0x0001220008000100 */
[----:B------:R0:W0:Y:S01]  /*0280*/  SYNCS.EXCH.64 URZ, [UR8+0x10], UR4 ;  /* 0x00001004083f75b2 */ /* 0x0000220008000100 */
[----:B------:R0:W0:Y:S01]  /*0290*/  SYNCS.EXCH.64 URZ, [UR8+0x28], UR6 ;  /* 0x00002806083f75b2 */ /* 0x0000220008000100 */
[----:B------:R-:W-:Y:S01]  /*02a0*/  NOP ;  /* 0x0000000000007918 */ /* 0x000fe20000000000 */
.L_x_2:
[----:B------:R-:W5:Y:S01]  /*02b0*/  SHFL.IDX PT, R6, R0, RZ, 0x1f ;  /* 0x00001fff00067589 */ /* 0x000f6200000e0000 */
[----:B------:R-:W-:Y:S01]  /*02c0*/  ELECT P0, URZ, PT ;  /* 0x00000000003f782f */ /* 0x000fe20003800000 */
[----:B------:R-:W-:Y:S01]  /*02d0*/  NOP ;  /* 0x0000000000007918 */ /* 0x000fe20000000000 */
[----:B------:R-:W-:Y:S01]  /*02e0*/  ELECT P1, URZ, PT ;  /* 0x00000000003f782f */ /* 0x000fe20003820000 */
[----:B------:R-:W1:Y:S01]  /*02f0*/  SHFL.IDX PT, R3, R0, RZ, 0x1f ;  /* 0x00001fff00037589 */ /* 0x000e6200000e0000 */
[----:B0-----:R-:W-:Y:S01]  /*0300*/  UMOV UR4, 0x20 ;  /* 0x0000002000047882 */ /* 0x001fe20000000000 */
[----:B------:R-:W-:Y:S01]  /*0310*/  UMOV UR11, 0x80 ;  /* 0x00000080000b7882 */ /* 0x000fe20000000000 */
[----:B------:R-:W-:Y:S01]  /*0320*/  NOP ;  /* 0x0000000000007918 */ /* 0x000fe20000000000 */
[----:B------:R-:W0:Y:S01]  /*0330*/  SHFL.IDX PT, R5, R5, RZ, 0x1f ;  /* 0x00001fff05057589 */ /* 0x000e2200000e0000 */
[C---:B------:R-:W-:Y:S01]  /*0340*/  VIADD R31, R7.reuse, 0xffffffff ;  /* 0xffffffff071f7836 */ /* 0x040fe20000000000 */
[----:B------:R-:W-:Y:S01]  /*0350*/  ULDC.64 UR36, c[0x0][0x208] ;  /* 0x0000820000247ab9 */ /* 0x000fe20000000a00 */
[----:B------:R-:W-:-:S03]  /*0360*/  ISETP.NE.AND P2, PT, R7, RZ, PT ;  /* 0x000000ff0700720c */ /* 0x000fc60003f45270 */
[----:B------:R-:W-:Y:S02]  /*0370*/  ISETP.GE.U32.AND P3, PT, R31, 0x2, PT ;  /* 0x000000021f00780c */ /* 0x000fe40003f66070 */
[----:B-----5:R-:W-:Y:S02]  /*0380*/  ISETP.NE.OR P0, PT, R6, RZ, !P0 ;  /* 0x000000ff0600720c */ /* 0x020fe40004705670 */
[----:B-1----:R-:W-:Y:S02]  /*0390*/  ISETP.NE.OR P1, PT, R3, RZ, !P1 ;  /* 0x000000ff0300720c */ /* 0x002fe40004f25670 */
[----:B------:R-:W-:Y:S02]  /*03a0*/  SHF.R.S32.HI R3, RZ, 0x1f, R2 ;  /* 0x0000001fff037819 */ /* 0x000fe40000011402 */
[----:B0-----:R-:W-:Y:S02]  /*03b0*/  R2UR UR43, R5 ;  /* 0x00000000052b72ca */ /* 0x001fe400000e0000 */
[----:B------:R-:W-:-:S05]  /*03c0*/  LEA.HI R3, R3, R2, RZ, 0x2 ;  /* 0x0000000203037211 */ /* 0x000fca00078f10ff */
[----:B------:R-:W-:Y:S01]  /*03d0*/  VOTEU.ALL UP0, P0 ;  /* 0x00000000003f7886 */ /* 0x000fe20000000000 */
[----:B------:R-:W-:Y:S01]  /*03e0*/  LOP3.LUT R3, R3, 0xfffffffc, RZ, 0xc0, !PT ;  /* 0xfffffffc03037812 */ /* 0x000fe200078ec0ff */
[----:B------:R-:W-:-:S03]  /*03f0*/  VOTEU.ALL UP1, P1 ;  /* 0x00000000003f7886 */ /* 0x000fc60000820000 */
[----:B------:R-:W0:Y:S01]  /*0400*/  @!UP0 S2UR UR7, SR_CgaCtaId ;  /* 0x00000000000789c3 */ /* 0x000e220000008800 */
[----:B------:R-:W-:Y:S01]  /*0410*/  @!UP0 UMOV UR6, 0x400 ;  /* 0x0000040000068882 */ /* 0x000fe20000000000 */
[----:B------:R-:W-:-:S04]  /*0420*/  @!UP0 UIADD3 UR4, -UR4, 0x100000, URZ ;  /* 0x0010000004048890 */ /* 0x000fc8000fffe13f */
[----:B------:R-:W-:Y:S02]  /*0430*/  @!UP0 USHF.L.U32 UR5, UR4, 0xb, URZ ;  /* 0x0000000b04058899 */ /* 0x000fe4000800063f */
[----:B------:R-:W-:Y:S01]  /*0440*/  @!UP0 USHF.L.U32 UR4, UR4, 0x1, URZ ;  /* 0x0000000104048899 */ /* 0x000fe2000800063f */
[----:B------:R-:W-:Y:S01]  /*0450*/  IMAD.IADD R14, R2, 0x1, -R3 ;  /* 0x00000001020e7824 */ /* 0x000fe200078e0a03 */
[----:B------:R-:W-:Y:S01]  /*0460*/  @!UP1 UMOV UR9, 0x400 ;  /* 0x0000040000099882 */ /* 0x000fe20000000000 */
[----:B------:R-:W-:Y:S01]  /*0470*/  VOTEU.ALL UP2, P1 ;  /* 0x00000000003f7886 */ /* 0x000fe20000840000 */
[----:B------:R-:W-:Y:S01]  /*0480*/  VOTEU.ALL UP3, P1 ;  /* 0x00000000003f7886 */ /* 0x000fe20000860000 */
[----:B------:R-:W-:Y:S01]  /*0490*/  VOTEU.ALL UP4, P1 ;  /* 0x00000000003f7886 */ /* 0x000fe20000880000 */
[----:B------:R-:W1:Y:S01]  /*04a0*/  @!UP1 S2UR UR10, SR_CgaCtaId ;  /* 0x00000000000a99c3 */ /* 0x000e620000008800 */
[----:B------:R-:W-:Y:S01]  /*04b0*/  VOTEU.ALL UP5, P1 ;  /* 0x00000000003f7886 */ /* 0x000fe200008a0000 */
[----:B------:R-:W-:-:S04]  /*04c0*/  SHF.R.S32.HI R3, RZ, 0x1f, R4 ;  /* 0x0000001fff037819 */ /* 0x000fc80000011404 */
[----:B------:R-:W-:-:S04]  /*04d0*/  LEA.HI R3, R3, R4, RZ, 0x7 ;  /* 0x0000000403037211 */ /* 0x000fc800078f38ff */
[----:B------:R-:W-:-:S05]  /*04e0*/  LOP3.LUT R3, R3, 0xffffff80, RZ, 0xc0, !PT ;  /* 0xffffff8003037812 */ /* 0x000fca00078ec0ff */
[----:B------:R-:W-:Y:S01]  /*04f0*/  IMAD.IADD R5, R4, 0x1, -R3 ;  /* 0x0000000104057824 */ /* 0x000fe200078e0a03 */
[----:B0-----:R-:W-:Y:S02]  /*0500*/  @!UP0 ULEA UR8, UR7, UR6, 0x18 ;  /* 0x0000000607088291 */ /* 0x001fe4000f8ec03f */
[----:B------:R-:W-:-:S04]  /*0510*/  @!UP1 UIADD3 UR6, -UR11, 0x100000, URZ ;  /* 0x001000000b069890 */ /* 0x000fc8000fffe13f */
[----:B------:R-:W-:Y:S02]  /*0520*/  @!UP1 USHF.L.U32 UR7, UR6, 0xb, URZ ;  /* 0x0000000b06079899 */ /* 0x000fe4000800063f */
[----:B------:R-:W-:Y:S01]  /*0530*/  @!UP1 USHF.L.U32 UR6, UR6, 0x1, URZ ;  /* 0x0000000106069899 */ /* 0x000fe2000800063f */
[----:B------:R-:W-:Y:S01]  /*0540*/  VOTEU.ALL UP0, P0 ;  /* 0x00000000003f7886 */ /* 0x000fe20000000000 */
[----:B-1----:R-:W-:Y:S01]  /*0550*/  @!UP1 ULEA UR9, UR10, UR9, 0x18 ;  /* 0x000000090a099291 */ /* 0x002fe2000f8ec03f */
[----:B------:R-:W-:Y:S02]  /*0560*/  VOTEU.ALL UP1, P0 ;  /* 0x00000000003f7886 */ /* 0x000fe40000020000 */
[----:B------:R-:W-:Y:S01]  /*0570*/  ULDC.64 UR10, c[0x0][0x598] ;  /* 0x00016600000a7ab9 */ /* 0x000fe20000000a00 */
[----:B------:R-:W-:Y:S01]  /*0580*/  ISETP.NE.AND P0, PT, R14, 0x3, PT ;  /* 0x000000030e00780c */ /* 0x000fe20003f05270 */
[----:B------:R-:W0:Y:S02]  /*0590*/  FENCE.VIEW.ASYNC.S ;  /* 0x00000000000073c6 */ /* 0x000e240000000000 */
[----:B0-----:R0:W2:Y:S01]  /*05a0*/  @!UP0 SYNCS.EXCH.64 URZ, [UR8+0x60], UR4 ;  /* 0x00006004083f85b2 */ /* 0x0010a20008000100 */
[----:B------:R-:W-:-:S02]  /*05b0*/  ISETP.NE.U32.AND P1, PT, RZ, UR10, PT ;  /* 0x0000000aff007c0c */ /* 0x000fc4000bf25070 */
[----:B------:R-:W-:Y:S02]  /*05c0*/  ISETP.EQ.OR P0, PT, R14, RZ, !P0 ;  /* 0x000000ff0e00720c */ /* 0x000fe40004702670 */
[----:B------:R-:W-:Y:S02]  /*05d0*/  ISETP.NE.AND.EX P1, PT, RZ, UR11, PT, P1 ;  /* 0x0000000bff007c0c */ /* 0x000fe4000bf25310 */
[----:B------:R-:W-:-:S04]  /*05e0*/  ISETP.EQ.AND P0, PT, R7, RZ, P0 ;  /* 0x000000ff0700720c */ /* 0x000fc80000702270 */
[----:B------:R-:W-:-:S04]  /*05f0*/  SEL R23, RZ, 0x1, !P0 ;  /* 0x00000001ff177807 */ /* 0x000fc80004000000 */
[----:B------:R-:W-:Y:S01]  /*0600*/  SEL R23, R23, 0x2, P3 ;  /* 0x0000000217177807 */ /* 0x000fe20001800000 */
[----:B------:R0:W2:Y:S01]  /*0610*/  @!UP1 SYNCS.EXCH.64 URZ, [UR8+0x68], UR4 ;  /* 0x00006804083f95b2 */ /* 0x0000a20008000100 */
[----:B------:R-:W-:Y:S01]  /*0620*/  NOP ;  /* 0x0000000000007918 */ /* 0x000fe20000000000 */
[----:B------:R0:W2:Y:S01]  /*0630*/  @!UP2 SYNCS.EXCH.64 URZ, [UR9+0x40], UR6 ;  /* 0x00004006093fa5b2 */ /* 0x0000a20008000100 */
[----:B------:R0:W2:Y:S01]  /*0640*/  @!UP3 SYNCS.EXCH.64 URZ, [UR9+0x48], UR6 ;  /* 0x00004806093fb5b2 */ /* 0x0000a20008000100 */
[----:B------:R0:W2:Y:S01]  /*0650*/  @!UP4 SYNCS.EXCH.64 URZ, [UR9+0x50], UR6 ;  /* 0x00005006093fc5b2 */ /* 0x0000a20008000100 */
[----:B------:R0:W2:Y:S01]  /*0660*/  @!UP5 SYNCS.EXCH.64 URZ, [UR9+0x58], UR6 ;  /* 0x00005806093fd5b2 */ /* 0x0000a20008000100 */
[----:B------:R-:W-:Y:S01]  /*0670*/  NOP ;  /* 0x0000000000007918 */ /* 0x000fe20000000000 */
[----:B--234-:R-:W-:Y:S06]  /*0680*/  BAR.SYNC.DEFER_BLOCKING 0x0 ;  /* 0x0000000000007b1d */ /* 0x01cfec0000010000 */
[----:B0-----:R-:W-:Y:S05]  /*0690*/  @!P1 BRA `(.L_x_3) ;  /* 0x00000000001c9947 */ /* 0x001fea0003800000 */
[----:B------:R-:W0:Y:S02]  /*06a0*/  LDC.64 R2, c[0x0][0x598] ;  /* 0x00016600ff027b82 */ /* 0x000e240000000a00 */
[----:B0-----:R-:W2:Y:S02]  /*06b0*/  LDG.E.64 R2, desc[UR36][R2.64] ;  /* 0x0000002402027981 */ /* 0x001ea4000c1e1b00 */
[----:B--2---:R-:W-:-:S04]  /*06c0*/  ISETP.NE.U32.AND P0, PT, R2, RZ, PT ;  /* 0x000000ff0200720c */ /* 0x004fc80003f05070 */
[----:B------:R-:W-:-:S13]  /*06d0*/  ISETP.NE.AND.EX P0, PT, R3, RZ, PT, P0 ;  /* 0x000000ff0300720c */ /* 0x000fda0003f05300 */
[----:B------:R-:W-:Y:S05]  /*06e0*/  @!P0 BRA `(.L_x_3) ;  /* 0x0000000000088947 */ /* 0x000fea0003800000 */
[----:B------:R1:W5:Y:S01]  /*06f0*/  LD.E R88, desc[UR36][R2.64] ;  /* 0x0000002402587980 */ /* 0x000362000c101900 */
[----:B------:R-:W-:Y:S05]  /*0700*/  BRA `(.L_x_4) ;  /* 0x0000000000247947 */ /* 0x000fea0003800000 */
.L_x_3:
[----:B------:R-:W-:Y:S02]  /*0710*/  ULDC.64 UR4, c[0x0][0x588] ;  /* 0x0001620000047ab9 */ /* 0x000fe40000000a00 */
[----:B------:R-:W-:-:S04]  /*0720*/  ISETP.NE.U32.AND P0, PT, RZ, UR4, PT ;  /* 0x00000004ff007c0c */ /* 0x000fc8000bf05070 */
[----:B------:R-:W-:-:S13]  /*0730*/  ISETP.NE.AND.EX P0, PT, RZ, UR5, PT, P0 ;  /* 0x00000005ff007c0c */ /* 0x000fda000bf05300 */
[----:B------:R-:W-:Y:S05]  /*0740*/  @!P0 BRA `(.L_x_5) ;  /* 0x00000000000c8947 */ /* 0x000fea0003800000 */
[----:B------:R-:W0:Y:S02]  /*0750*/  LDC.64 R88, c[0x0][0x588] ;  /* 0x00016200ff587b82 */ /* 0x000e240000000a00 */
[----:B0-----:R0:W5:Y:S01]  /*0760*/  LDG.E R88, desc[UR36][R88.64] ;  /* 0x0000002458587981 */ /* 0x001162000c1e1900 */
[----:B------:R-:W-:Y:S05]  /*0770*/  BRA `(.L_x_4) ;  /* 0x0000000000087947 */ /* 0x000fea0003800000 */
.L_x_5:
[----:B------:R-:W-:Y:S02]  /*0780*/  ULDC UR4, c[0x0][0x580] ;  /* 0x0001600000047ab9 */ /* 0x000fe40000000800 */
[----:B------:R-:W-:-:S07]  /*0790*/  IMAD.U32 R88, RZ, RZ, UR4 ;  /* 0x00000004ff587e24 */ /* 0x000fce000f8e00ff */
.L_x_4:
[----:B------:R-:W-:Y:S02]  /*07a0*/  ULDC.64 UR4, c[0x0][0x5a0] ;  /* 0x0001680000047ab9 */ /* 0x000fe40000000a00 */
[----:B------:R-:W-:-:S04]  /*07b0*/  ISETP.NE.U32.AND P0, PT, RZ, UR4, PT ;  /* 0x00000004ff007c0c */ /* 0x000fc8000bf05070 */
[----:B------:R-:W-:-:S13]  /*07c0*/  ISETP.NE.AND.EX P0, PT, RZ, UR5, PT, P0 ;  /* 0x00000005ff007c0c */ /* 0x000fda000bf05300 */
[----:B------:R-:W-:Y:S05]  /*07d0*/  @!P0 BRA `(.L_x_6) ;  /* 0x00000000001c8947 */ /* 0x000fea0003800000 */
[----:B-1----:R-:W1:Y:S02]  /*07e0*/  LDC.64 R2, c[0x0][0x5a0] ;  /* 0x00016800ff027b82 */ /* 0x002e640000000a00 */
[----:B-1----:R-:W2:Y:S02]  /*07f0*/  LDG.E.64 R2, desc[UR36][R2.64] ;  /* 0x0000002402027981 */ /* 0x002ea4000c1e1b00 */
[----:B--2---:R-:W-:-:S04]  /*0800*/  ISETP.NE.U32.AND P0, PT, R2, RZ, PT ;  /* 0x000000ff0200720c */ /* 0x004fc80003f05070 */
[----:B------:R-:W-:-:S13]  /*0810*/  ISETP.NE.AND.EX P0, PT, R3, RZ, PT, P0 ;  /* 0x000000ff0300720c */ /* 0x000fda0003f05300 */
[----:B------:R-:W-:Y:S05]  /*0820*/  @!P0 BRA `(.L_x_6) ;  /* 0x0000000000088947 */ /* 0x000fea0003800000 */
[----:B0-----:R2:W5:Y:S01]  /*0830*/  LD.E R89, desc[UR36][R2.64] ;  /* 0x0000002402597980 */ /* 0x001562000c101900 */
[----:B------:R-:W-:Y:S05]  /*0840*/  BRA `(.L_x_7) ;  /* 0x0000000000247947 */ /* 0x000fea0003800000 */
.L_x_6:
[----:B------:R-:W-:Y:S02]  /*0850*/  ULDC.64 UR4, c[0x0][0x590] ;  /* 0x0001640000047ab9 */ /* 0x000fe40000000a00 */
[----:B------:R-:W-:-:S04]  /*0860*/  ISETP.NE.U32.AND P0, PT, RZ, UR4, PT ;  /* 0x00000004ff007c0c */ /* 0x000fc8000bf05070 */
[----:B------:R-:W-:-:S13]  /*0870*/  ISETP.NE.AND.EX P0, PT, RZ, UR5, PT, P0 ;  /* 0x00000005ff007c0c */ /* 0x000fda000bf05300 */
[----:B------:R-:W-:Y:S05]  /*0880*/  @!P0 BRA `(.L_x_8) ;  /* 0x00000000000c8947 */ /* 0x000fea0003800000 */
[----:B-1----:R-:W0:Y:S02]  /*0890*/  LDC.64 R2, c[0x0][0x590] ;  /* 0x00016400ff027b82 */ /* 0x002e240000000a00 */
[----:B0-----:R0:W5:Y:S01]  /*08a0*/  LDG.E R89, desc[UR36][R2.64] ;  /* 0x0000002402597981 */ /* 0x001162000c1e1900 */
[----:B------:R-:W-:Y:S05]  /*08b0*/  BRA `(.L_x_7) ;  /* 0x0000000000087947 */ /* 0x000fea0003800000 */
.L_x_8:
[----:B------:R-:W-:Y:S02]  /*08c0*/  ULDC UR4, c[0x0][0x584] ;  /* 0x0001610000047ab9 */ /* 0x000fe40000000800 */
[----:B0-----:R-:W-:-:S07]  /*08d0*/  IMAD.U32 R89, RZ, RZ, UR4 ;  /* 0x00000004ff597e24 */ /* 0x001fce000f8e00ff */
.L_x_7:
[----:B012---:R-:W0:Y:S01]  /*08e0*/  LDC R2, c[0x0][0x65c] ;  /* 0x00019700ff027b82 */ /* 0x007e220000000800 */
[----:B------:R-:W1:Y:S01]  /*08f0*/  S2R R15, SR_CTAID.Y ;  /* 0x00000000000f7919 */ /* 0x000e620000002600 */
[----:B------:R-:W-:Y:S01]  /*0900*/  ULDC UR6, c[0x0][0x28c] ;  /* 0x0000a30000067ab9 */ /* 0x000fe20000000800 */
[----:B------:R-:W-:Y:S01]  /*0910*/  ISETP.NE.AND P0, PT, R7, 0x2, PT ;  /* 0x000000020700780c */ /* 0x000fe20003f05270 */
[----:B------:R-:W-:Y:S01]  /*0920*/  UIADD3 UR6, UR6, 0x3f, URZ ;  /* 0x0000003f06067890 */ /* 0x000fe2000fffe03f */
[----:B------:R-:W2:Y:S01]  /*0930*/  S2R R6, SR_CTAID.X ;  /* 0x0000000000067919 */ /* 0x000ea20000002500 */
[----:B------:R-:W-:Y:S01]  /*0940*/  UMOV UR38, URZ ;  /* 0x0000003f00267c82 */ /* 0x000fe20008000000 */
[----:B------:R-:W-:Y:S01]  /*0950*/  UMOV UR39, URZ ;  /* 0x0000003f00277c82 */ /* 0x000fe20008000000 */
[----:B------:R-:W-:Y:S01]  /*0960*/  USHF.R.S32.HI UR7, URZ, 0x1f, UR6 ;  /* 0x0000001f3f077899 */ /* 0x000fe20008011406 */
[----:B------:R-:W-:-:S03]  /*0970*/  ULDC.64 UR8, c[0x0][0x650] ;  /* 0x0001940000087ab9 */ /* 0x000fc60000000a00 */
[----:B------:R-:W-:-:S04]  /*0980*/  ULEA.HI UR7, UR7, UR6, URZ, 0x6 ;  /* 0x0000000607077291 */ /* 0x000fc8000f8f303f */
[----:B------:R-:W-:Y:S01]  /*0990*/  USHF.R.S32.HI UR40, URZ, 0x6, UR7 ;  /* 0x000000063f287899 */ /* 0x000fe20008011407 */
[----:B0-----:R-:W-:-:S13]  /*09a0*/  ISETP.NE.AND P1, PT, R2, 0x1, PT ;  /* 0x000000010200780c */ /* 0x001fda0003f25270 */
[----:B------:R-:W2:Y:S01]  /*09b0*/  @P1 LDC R17, c[0x0][0x10] ;  /* 0x00000400ff111b82 */ /* 0x000ea20000000800 */
[----:B-1----:R-:W-:Y:S02]  /*09c0*/  @P1 IMAD.MOV.U32 R8, RZ, RZ, R15 ;  /* 0x000000ffff081224 */ /* 0x002fe400078e000f */
[----:B------:R-:W-:Y:S02]  /*09d0*/  @P1 IMAD.MOV.U32 R9, RZ, RZ, RZ ;  /* 0x000000ffff091224 */ /* 0x000fe400078e00ff */
[----:B------:R-:W-:-:S03]  /*09e0*/  @P1 IMAD.MOV.U32 R7, RZ, RZ, RZ ;  /* 0x000000ffff071224 */ /* 0x000fc600078e00ff */
[----:B------:R-:W0:Y:S01]  /*09f0*/  @!P1 LDC R3, c[0x0][0xc] ;  /* 0x00000300ff039b82 */ /* 0x000e220000000800 */
[----:B------:R-:W-:Y:S01]  /*0a00*/  ULDC UR4, c[0x0][0xc] ;  /* 0x0000030000047ab9 */ /* 0x000fe20000000800 */
[----:B------:R-:W-:Y:S02]  /*0a10*/  ULDC UR5, c[0x0][0x10] ;  /* 0x0000040000057ab9 */ /* 0x000fe40000000800 */
[----:B------:R-:W-:-:S04]  /*0a20*/  UIMAD.WIDE.U32 UR4, UR4, UR5, URZ ;  /* 0x00000005040472a5 */ /* 0x000fc8000f8e003f */
[----:B------:R-:W1:Y:S01]  /*0a30*/  LDC R0, c[0x0][0x14] ;  /* 0x00000500ff007b82 */ /* 0x000e620000000800 */
[----:B--2---:R-:W-:-:S04]  /*0a40*/  @P1 IMAD.WIDE.U32 R16, R6, R17, R8 ;  /* 0x0000001106101225 */ /* 0x004fc800078e0008 */
[----:B------:R-:W-:Y:S02]  /*0a50*/  @P1 IMAD.IADD R17, R17, 0x1, R7 ;  /* 0x0000000111111824 */ /* 0x000fe400078e0207 */
[----:B------:R-:W-:Y:S02]  /*0a60*/  IMAD.MOV.U32 R7, RZ, RZ, RZ ;  /* 0x000000ffff077224 */ /* 0x000fe400078e00ff */
[----:B0-----:R-:W-:-:S04]  /*0a70*/  @!P1 IMAD.WIDE.U32 R8, R3, R15, R6 ;  /* 0x0000000f03089225 */ /* 0x001fc800078e0006 */
[----:B------:R-:W-:Y:S02]  /*0a80*/  @!P1 IMAD.MOV.U32 R16, RZ, RZ, R8 ;  /* 0x000000ffff109224 */ /* 0x000fe400078e0008 */
[----:B-1----:R-:W-:-:S04]  /*0a90*/  IMAD.WIDE.U32 R10, R0, UR4, RZ ;  /* 0x00000004000a7c25 */ /* 0x002fc8000f8e00ff */
[----:B------:R-:W-:Y:S01]  /*0aa0*/  IMAD R3, R0, UR5, RZ ;  /* 0x0000000500037c24 */ /* 0x000fe2000f8e02ff */
[----:B------:R0:W-:Y:S01]  /*0ab0*/  STL.64 [R1], R10 ;  /* 0x0000000a01007387 */ /* 0x0001e20000100a00 */
[----:B------:R-:W-:Y:S02]  /*0ac0*/  @!P1 IMAD.MOV.U32 R17, RZ, RZ, R9 ;  /* 0x000000ffff119224 */ /* 0x000fe400078e0009 */
[----:B------:R-:W-:Y:S01]  /*0ad0*/  IMAD.IADD R0, R11, 0x1, R3 ;  /* 0x000000010b007824 */ /* 0x000fe200078e0203 */
[----:B------:R-:W-:Y:S06]  /*0ae0*/  @P0 BRA `(.L_x_9) ;  /* 0x0000000000200947 */ /* 0x000fec0003800000 */
[----:B------:R-:W-:Y:S01]  /*0af0*/  UISETP.GE.U32.AND UP0, UPT, UR40, 0x3, UPT ;  /* 0x000000032800788c */ /* 0x000fe2000bf06070 */
[----:B------:R-:W-:Y:S01]  /*0b00*/  IADD3 R16, P0, R16, R10, RZ ;  /* 0x0000000a10107210 */ /* 0x000fe20007f1e0ff */
[----:B------:R-:W-:Y:S01]  /*0b10*/  UIMAD.WIDE.U32 UR4, UR40, -0x55555555, URZ ;  /* 0xaaaaaaab280478a5 */ /* 0x000fe2000f8e003f */
[----:B------:R-:W-:-:S03]  /*0b20*/  UMOV UR39, URZ ;  /* 0x0000003f00277c82 */ /* 0x000fc60008000000 */
[----:B------:R-:W-:Y:S01]  /*0b30*/  USHF.R.U32.HI UR4, URZ, 0x1, UR5 ;  /* 0x000000013f047899 */ /* 0x000fe20008011605 */
[----:B------:R-:W-:-:S03]  /*0b40*/  IMAD.X R17, R0, 0x1, R17, P0 ;  /* 0x0000000100117824 */ /* 0x000fc600000e0611 */
[----:B------:R-:W-:Y:S02]  /*0b50*/  UIMAD UR38, UR4, -0x3, UR40 ;  /* 0xfffffffd042678a4 */ /* 0x000fe4000f8e0228 */
[----:B------:R-:W-:-:S12]  /*0b60*/  @UP0 ULOP3.LUT UR39, UR4, 0x1, URZ, 0xc0, !UPT ;  /* 0x0000000104270892 */ /* 0x000fd8000f8ec03f */
.L_x_9:
[----:B------:R-:W-:Y:S01]  /*0b70*/  ISETP.GE.U32.AND P0, PT, R16, UR8, PT ;  /* 0x0000000810007c0c */ /* 0x000fe2000bf06070 */
[----:B------:R-:W-:Y:S01]  /*0b80*/  IMAD.MOV.U32 R22, RZ, RZ, -0x1 ;  /* 0xffffffffff167424 */ /* 0x000fe200078e00ff */
[----:B------:R-:W-:Y:S01]  /*0b90*/  PRMT R3, RZ, 0x7610, R3 ;  /* 0x00007610ff037816 */ /* 0x000fe20000000003 */
[----:B------:R-:W-:Y:S01]  /*0ba0*/  IMAD.MOV.U32 R18, RZ, RZ, -0x1 ;  /* 0xffffffffff127424 */ /* 0x000fe200078e00ff */
[----:B------:R-:W-:Y:S01]  /*0bb0*/  ISETP.GE.U32.AND.EX P0, PT, R17, UR9, PT, P0 ;  /* 0x0000000911007c0c */ /* 0x000fe2000bf06100 */
[----:B------:R-:W-:-:S12]  /*0bc0*/  IMAD.MOV.U32 R19, RZ, RZ, -0x1 ;  /* 0xffffffffff137424 */ /* 0x000fd800078e00ff */
[----:B------:R-:W-:Y:S05]  /*0bd0*/  @P0 BRA `(.L_x_10) ;  /* 0x0000000400580947 */ /* 0x000fea0003800000 */
[----:B------:R-:W1:Y:S01]  /*0be0*/  LDC.64 R20, c[0x0][0x628] ;  /* 0x00018a00ff147b82 */ /* 0x000e620000000a00 */
[----:B------:R-:W-:Y:S02]  /*0bf0*/  IMAD.MOV.U32 R8, RZ, RZ, R16 ;  /* 0x000000ffff087224 */ /* 0x000fe400078e0010 */
[----:B------:R-:W-:-:S05]  /*0c00*/  IMAD.MOV.U32 R9, RZ, RZ, R17 ;  /* 0x000000ffff097224 */ /* 0x000fca00078e0011 */
[----:B------:R-:W2:Y:S08]  /*0c10*/  LDC R18, c[0x0][0x630] ;  /* 0x00018c00ff127b82 */ /* 0x000eb00000000800 */
[----:B------:R-:W3:Y:S01]  /*0c20*/  LDC.64 R24, c[0x0][0x620] ;  /* 0x00018800ff187b82 */ /* 0x000ee20000000a00 */
[----:B-1----:R-:W-:-:S04]  /*0c30*/  ISETP.NE.U32.AND P0, PT, R20, RZ, PT ;  /* 0x000000ff1400720c */ /* 0x002fc80003f05070 */
[----:B------:R-:W-:-:S13]  /*0c40*/  ISETP.NE.AND.EX P0, PT, R21, RZ, PT, P0 ;  /* 0x000000ff1500720c */ /* 0x000fda0003f05300 */
[----:B--23--:R-:W-:Y:S05]  /*0c50*/  @!P0 BRA `(.L_x_11) ;  /* 0x0000000000288947 */ /* 0x00cfea0003800000 */
[----:B------:R-:W1:Y:S02]  /*0c60*/  LDC R3, c[0x0][0x634] ;  /* 0x00018d00ff037b82 */ /* 0x000e640000000800 */
[----:B-1----:R-:W-:-:S05]  /*0c70*/  IADD3 R3, P0, R16, R3, RZ ;  /* 0x0000000310037210 */ /* 0x002fca0007f1e0ff */
[----:B------:R-:W-:-:S04]  /*0c80*/  IMAD.X R19, RZ, RZ, R17, P0 ;  /* 0x000000ffff137224 */ /* 0x000fc800000e0611 */
[----:B------:R-:W-:-:S04]  /*0c90*/  IMAD.WIDE.U32 R8, R19, R20, RZ ;  /* 0x0000001413087225 */ /* 0x000fc800078e00ff */
[----:B0-----:R-:W-:-:S04]  /*0ca0*/  IMAD.WIDE.U32 R10, P0, R3, R21, R8 ;  /* 0x00000015030a7225 */ /* 0x001fc80007800008 */
[----:B------:R-:W-:-:S04]  /*0cb0*/  IMAD.WIDE.U32 R8, R3, R20, RZ ;  /* 0x0000001403087225 */ /* 0x000fc800078e00ff */
[----:B------:R-:W-:Y:S01]  /*0cc0*/  IMAD.X R13, RZ, RZ, RZ, P0 ;  /* 0x000000ffff0d7224 */ /* 0x000fe200000e06ff */
[----:B------:R-:W-:Y:S01]  /*0cd0*/  IADD3 RZ, P0, R9, R10, RZ ;  /* 0x0000000a09ff7210 */ /* 0x000fe20007f1e0ff */
[----:B------:R-:W-:-:S04]  /*0ce0*/  IMAD.MOV.U32 R12, RZ, RZ, R11 ;  /* 0x000000ffff0c7224 */ /* 0x000fc800078e000b */
[----:B------:R-:W-:-:S08]  /*0cf0*/  IMAD.WIDE.U32.X R8, R19, R21, R12, P0 ;  /* 0x0000001513087225 */ /* 0x000fd000000e040c */
.L_x_11:
[-CC-:B------:R-:W-:Y:S01]  /*0d00*/  SHF.R.U64 R30, R8, R18.reuse, R9.reuse ;  /* 0x00000012081e7219 */ /* 0x180fe20000001209 */
[----:B------:R-:W1:Y:S01]  /*0d10*/  LDC R12, c[0x0][0x618] ;  /* 0x00018600ff0c7b82 */ /* 0x000e620000000800 */
[----:B------:R-:W-:Y:S01]  /*0d20*/  SHF.R.U32.HI R7, RZ, R18, R9 ;  /* 0x00000012ff077219 */ /* 0x000fe20000011609 */
[----:B------:R-:W-:Y:S01]  /*0d30*/  ULDC UR4, c[0x0][0x150] ;  /* 0x0000540000047ab9 */ /* 0x000fe20000000800 */
[----:B0-----:R-:W-:Y:S02]  /*0d40*/  IADD3 R11, P0, RZ, -R30, RZ ;  /* 0x8000001eff0b7210 */ /* 0x001fe40007f1e0ff */
[----:B------:R-:W-:-:S03]  /*0d50*/  I2FP.F32.U32 R3, R6 ;  /* 0x0000000600037245 */ /* 0x000fc60000201000 */
[----:B------:R-:W0:Y:S01]  /*0d60*/  LDC.64 R26, c[0x0][0x640] ;  /* 0x00019000ff1a7b82 */ /* 0x000e220000000a00 */
[----:B------:R-:W-:Y:S02]  /*0d70*/  IMAD.X R13, RZ, RZ, ~R7, P0 ;  /* 0x000000ffff0d7224 */ /* 0x000fe400000e0e07 */
[----:B------:R-:W-:Y:S01]  /*0d80*/  FMUL R3, R3, UR4 ;  /* 0x0000000403037c20 */ /* 0x000fe20008400000 */
[----:B------:R-:W-:Y:S01]  /*0d90*/  IMAD.WIDE.U32 R8, R11, R24, R16 ;  /* 0x000000180b087225 */ /* 0x000fe200078e0010 */
[----:B------:R-:W-:-:S03]  /*0da0*/  ULDC UR4, c[0x0][0x154] ;  /* 0x0000550000047ab9 */ /* 0x000fc60000000800 */
[----:B------:R-:W-:Y:S01]  /*0db0*/  IMAD R10, R13, R24, RZ ;  /* 0x000000180d0a7224 */ /* 0x000fe200078e02ff */
[----:B------:R-:W2:Y:S01]  /*0dc0*/  LDC R7, c[0x0][0x144] ;  /* 0x00005100ff077b82 */ /* 0x000ea20000000800 */
[----:B------:R-:W3:Y:S02]  /*0dd0*/  F2I.U32.TRUNC.NTZ R3, R3 ;  /* 0x0000000300037305 */ /* 0x000ee4000020f000 */
[----:B------:R-:W-:-:S04]  /*0de0*/  IMAD R11, R11, R25, R10 ;  /* 0x000000190b0b7224 */ /* 0x000fc800078e020a */
[----:B------:R-:W-:Y:S01]  /*0df0*/  IMAD.IADD R9, R9, 0x1, R11 ;  /* 0x0000000109097824 */ /* 0x000fe200078e020b */
[----:B------:R-:W4:Y:S01]  /*0e00*/  LDC R18, c[0x0][0x608] ;  /* 0x00018200ff127b82 */ /* 0x000f220000000800 */
[----:B------:R-:W-:-:S03]  /*0e10*/  IMAD.MOV.U32 R11, RZ, RZ, -0x1 ;  /* 0xffffffffff0b7424 */ /* 0x000fc600078e00ff */
[-C--:B-1----:R-:W-:Y:S02]  /*0e20*/  SHF.R.U64 R22, R8, R12.reuse, R9 ;  /* 0x0000000c08167219 */ /* 0x082fe40000001209 */
[----:B------:R-:W-:Y:S02]  /*0e30*/  I2FP.F32.U32 R8, R15 ;  /* 0x0000000f00087245 */ /* 0x000fe40000201000 */
[----:B------:R-:W1:Y:S01]  /*0e40*/  LDC R24, c[0x0][0x658] ;  /* 0x00019600ff187b82 */ /* 0x000e620000000800 */
[----:B0-----:R-:W-:Y:S01]  /*0e50*/  ISETP.NE.U32.AND P0, PT, R26, RZ, PT ;  /* 0x000000ff1a00720c */ /* 0x001fe20003f05070 */
[----:B---3--:R-:W-:Y:S01]  /*0e60*/  IMAD.MOV R10, RZ, RZ, -R3 ;  /* 0x000000ffff0a7224 */ /* 0x008fe200078e0a03 */
[----:B------:R-:W-:Y:S01]  /*0e70*/  SHF.R.U32.HI R9, RZ, R12, R9 ;  /* 0x0000000cff097219 */ /* 0x000fe20000011609 */
[----:B------:R-:W-:Y:S01]  /*0e80*/  FMUL R8, R8, UR4 ;  /* 0x0000000408087c20 */ /* 0x000fe20008400000 */
[----:B------:R-:W-:-:S03]  /*0e90*/  ISETP.NE.AND.EX P0, PT, R27, RZ, PT, P0 ;  /* 0x000000ff1b00720c */ /* 0x000fc60003f05300 */
[----:B------:R-:W0:Y:S01]  /*0ea0*/  LDC R20, c[0x0][0x148] ;  /* 0x00005200ff147b82 */ /* 0x000e220000000800 */
[----:B--2---:R-:W-:-:S07]  /*0eb0*/  IMAD R3, R7, R10, R6 ;  /* 0x0000000a07037224 */ /* 0x004fce00078e0206 */
[----:B------:R-:W2:Y:S01]  /*0ec0*/  LDC R21, c[0x0][0x600] ;  /* 0x00018000ff157b82 */ /* 0x000ea20000000800 */
[-CC-:B----4-:R-:W-:Y:S02]  /*0ed0*/  SHF.R.U64 R32, R22, R18.reuse, R9.reuse ;  /* 0x0000001216207219 */ /* 0x190fe40000001209 */
[----:B------:R-:W-:Y:S01]  /*0ee0*/  SHF.R.U32.HI R7, RZ, R18, R9 ;  /* 0x00000012ff077219 */ /* 0x000fe20000011609 */
[----:B------:R-:W-:Y:S01]  /*0ef0*/  IMAD.MOV.U32 R9, RZ, RZ, 0x1 ;  /* 0x00000001ff097424 */ /* 0x000fe200078e00ff */
[----:B------:R3:W4:Y:S03]  /*0f00*/  F2I.U32.TRUNC.NTZ R18, R8 ;  /* 0x0000000800127305 */ /* 0x000726000020f000 */
[----:B------:R-:W0:Y:S01]  /*0f10*/  LDC R25, c[0x0][0x648] ;  /* 0x00019200ff197b82 */ /* 0x000e220000000800 */
[-C--:B-1----:R-:W-:Y:S02]  /*0f20*/  SHF.L.U32 R6, R11, R24.reuse, RZ ;  /* 0x000000180b067219 */ /* 0x082fe400000006ff */
[----:B------:R-:W-:-:S02]  /*0f30*/  SHF.R.U64 R34, R32, R24, R7 ;  /* 0x0000001820227219 */ /* 0x000fc40000001207 */
[----:B------:R-:W-:Y:S02]  /*0f40*/  LOP3.LUT R13, RZ, R6, RZ, 0x33, !PT ;  /* 0x00000006ff0d7212 */ /* 0x000fe400078e33ff */
[-C--:B------:R-:W-:Y:S01]  /*0f50*/  SHF.R.U32.HI R7, RZ, R24.reuse, R7 ;  /* 0x00000018ff077219 */ /* 0x080fe20000011607 */
[----:B------:R-:W1:Y:S01]  /*0f60*/  LDC R29, c[0x0][0x638] ;  /* 0x00018e00ff1d7b82 */ /* 0x000e620000000800 */
[----:B------:R-:W-:Y:S01]  /*0f70*/  SHF.L.U32 R12, R9, R24, RZ ;  /* 0x00000018090c7219 */ /* 0x000fe200000006ff */
[----:B------:R-:W-:-:S06]  /*0f80*/  IMAD.MOV.U32 R6, RZ, RZ, R34 ;  /* 0x000000ffff067224 */ /* 0x000fcc00078e0022 */
[----:B------:R-:W0:Y:S01]  /*0f90*/  LDC R28, c[0x0][0x610] ;  /* 0x00018400ff1c7b82 */ /* 0x000e220000000800 */
[----:B---34-:R-:W-:Y:S05]  /*0fa0*/  @!P0 BRA `(.L_x_12) ;  /* 0x0000000000288947 */ /* 0x018fea0003800000 */
[----:B------:R-:W3:Y:S02]  /*0fb0*/  LDC R11, c[0x0][0x64c] ;  /* 0x00019300ff0b7b82 */ /* 0x000ee40000000800 */
[----:B---3--:R-:W-:-:S05]  /*0fc0*/  IADD3 R11, P0, R34, R11, RZ ;  /* 0x0000000b220b7210 */ /* 0x008fca0007f1e0ff */
[----:B------:R-:W-:-:S04]  /*0fd0*/  IMAD.X R19, RZ, RZ, R7, P0 ;  /* 0x000000ffff137224 */ /* 0x000fc800000e0607 */
[----:B------:R-:W-:-:S04]  /*0fe0*/  IMAD.WIDE.U32 R6, R19, R26, RZ ;  /* 0x0000001a13067225 */ /* 0x000fc800078e00ff */
[----:B------:R-:W-:-:S04]  /*0ff0*/  IMAD.WIDE.U32 R8, P0, R11, R27, R6 ;  /* 0x0000001b0b087225 */ /* 0x000fc80007800006 */
[----:B------:R-:W-:-:S04]  /*1000*/  IMAD.WIDE.U32 R6, R11, R26, RZ ;  /* 0x0000001a0b067225 */ /* 0x000fc800078e00ff */
[----:B------:R-:W-:Y:S01]  /*1010*/  IMAD.X R11, RZ, RZ, RZ, P0 ;  /* 0x000000ffff0b7224 */ /* 0x000fe200000e06ff */
[----:B------:R-:W-:Y:S01]  /*1020*/  IADD3 RZ, P0, R7, R8, RZ ;  /* 0x0000000807ff7210 */ /* 0x000fe20007f1e0ff */
[----:B------:R-:W-:-:S04]  /*1030*/  IMAD.MOV.U32 R10, RZ, RZ, R9 ;  /* 0x000000ffff0a7224 */ /* 0x000fc800078e0009 */
[----:B------:R-:W-:-:S08]  /*1040*/  IMAD.WIDE.U32.X R6, R19, R27, R10, P0 ;  /* 0x0000001b13067225 */ /* 0x000fd000000e040a */
.L_x_12:
[----:B0-----:R-:W-:Y:S01]  /*1050*/  SHF.R.U64 R6, R6, R25, R7 ;  /* 0x0000001906067219 */ /* 0x001fe20000001207 */
[----:B--2---:R-:W-:Y:S01]  /*1060*/  VIADD R7, R21, 0xffffffff ;  /* 0xffffffff15077836 */ /* 0x004fe20000000000 */
[----:B------:R-:W-:Y:S01]  /*1070*/  LOP3.LUT R13, R32, R13, RZ, 0xc0, !PT ;  /* 0x0000000d200d7212 */ /* 0x000fe200078ec0ff */
[----:B------:R-:W-:Y:S02]  /*1080*/  IMAD.MOV R18, RZ, RZ, -R18 ;  /* 0x000000ffff127224 */ /* 0x000fe400078e0a12 */
[----:B------:R-:W-:Y:S01]  /*1090*/  IMAD.MOV R8, RZ, RZ, -R6 ;  /* 0x000000ffff087224 */ /* 0x000fe200078e0a06 */
[----:B------:R-:W-:Y:S01]  /*10a0*/  LOP3.LUT R7, R22, R7, RZ, 0xc0, !PT ;  /* 0x0000000716077212 */ /* 0x000fe200078ec0ff */
[----:B------:R-:W-:Y:S02]  /*10b0*/  IMAD R12, R12, R6, R13 ;  /* 0x000000060c0c7224 */ /* 0x000fe400078e020d */
[----:B------:R-:W-:Y:S02]  /*10c0*/  @P1 IMAD R3, R20, R18, R15 ;  /* 0x0000001214031224 */ /* 0x000fe400078e020f */
[----:B-1----:R-:W-:-:S02]  /*10d0*/  IMAD R6, R8, R29, R34 ;  /* 0x0000001d08067224 */ /* 0x002fc400078e0222 */
[----:B------:R-:W-:Y:S02]  /*10e0*/  IMAD R22, R12, R28, R3 ;  /* 0x0000001c0c167224 */ /* 0x000fe400078e0203 */
[----:B------:R-:W-:Y:S02]  /*10f0*/  IMAD R7, R6, R21, R7 ;  /* 0x0000001506077224 */ /* 0x000fe400078e0207 */
[----:B------:R-:W-:Y:S02]  /*1100*/  IMAD.MOV.U32 R3, RZ, RZ, 0x1 ;  /* 0x00000001ff037424 */ /* 0x000fe400078e00ff */
[----:B------:R-:W-:Y:S01]  /*1110*/  IMAD.MOV.U32 R19, RZ, RZ, R30 ;  /* 0x000000ffff137224 */ /* 0x000fe200078e001e */
[----:B------:R-:W-:Y:S02]  /*1120*/  SEL R18, R7, R22, !P1 ;  /* 0x0000001607127207 */ /* 0x000fe40004800000 */
[----:B------:R-:W-:-:S07]  /*1130*/  SEL R22, R22, R7, !P1 ;  /* 0x0000000716167207 */ /* 0x000fce0004800000 */
.L_x_10:
[----:B------:R-:W-:Y:S05]  /*1140*/  @!P2 BRA `(.L_x_13) ;  /* 0x00000058004ca947 */ /* 0x000fea0003800000 */
[----:B------:R-:W-:-:S13]  /*1150*/  ISETP.GT.U32.AND P0, PT, R31, 0x1, PT ;  /* 0x000000011f00780c */ /* 0x000fda0003f04070 */
[----:B------:R-:W-:Y:S05]  /*1160*/  @P0 EXIT ;  /* 0x000000000000094d */ /* 0x000fea0003800000 */
.L_x_14:
[----:B------:R-:W-:-:S08]  /*1170*/  NOP ;  /* 0x0000000000007918 */ /* 0x000fd00000000000 */
[----:B------:R-:W1:Y:S02]  /*1180*/  USETMAXREG.TRY_ALLOC.CTAPOOL UP0, 0xe8 ;  /* 0x000000e8000079c8 */ /* 0x000e640008000600 */
[----:B-1----:R-:W-:-:S13]  /*1190*/  PLOP3.LUT P0, PT, PT, PT, UP0, 0x80, 0x0 ;  /* 0x000000000000781c */ /* 0x002fda0003f0f008 */
[----:B------:R-:W-:Y:S05]  /*11a0*/  @!P0 BRA `(.L_x_14) ;  /* 0xfffffffc00f08947 */ /* 0x000fea000383ffff */
[----:B------:R-:W-:-:S13]  /*11b0*/  LOP3.LUT P0, RZ, R3, 0xff, RZ, 0xc0, !PT ;  /* 0x000000ff03ff7812 */ /* 0x000fda000780c0ff */
[----:B------:R-:W-:Y:S05]  /*11c0*/  @!P0 EXIT ;  /* 0x000000000000894d */ /* 0x000fea0003800000 */
[----:B------:R-:W2:Y:S01]  /*11d0*/  LDL.64 R8, [R1] ;  /* 0x0000000001087983 */ /* 0x000ea20000100a00 */
[----:B------:R-:W-:Y:S01]  /*11e0*/  SHF.R.S32.HI R4, RZ, 0x1f, R5 ;  /* 0x0000001fff047819 */ /* 0x000fe20000011405 */
[----:B------:R-:W1:Y:S01]  /*11f0*/  S2UR UR4, SR_CgaCtaId ;  /* 0x00000000000479c3 */ /* 0x000e620000008800 */
[----:B------:R-:W-:Y:S01]  /*1200*/  UISETP.LT.AND UP0, UPT, UR40, 0x1, UPT ;  /* 0x000000012800788c */ /* 0x000fe2000bf01270 */
[----:B------:R-:W-:Y:S01]  /*1210*/  LOP3.LUT R102, R23, 0x1, RZ, 0xfc, !PT ;  /* 0x0000000117667812 */ /* 0x000fe200078efcff */
[----:B------:R-:W-:Y:S01]  /*1220*/  UIADD3 UR5, UR43, -0x1, URZ ;  /* 0xffffffff2b057890 */ /* 0x000fe2000fffe03f */
[CC--:B------:R-:W-:Y:S01]  /*1230*/  LEA.HI R3, R4.reuse, R5.reuse, RZ, 0x2 ;  /* 0x0000000504037211 */ /* 0x0c0fe200078f10ff */
[----:B------:R-:W-:Y:S01]  /*1240*/  USEL UR42, UR40, 0x1, UP0 ;  /* 0x00000001282a7887 */ /* 0x000fe20008000000 */
[----:B------:R-:W-:Y:S01]  /*1250*/  LEA.HI R4, R4, R5, RZ, 0x5 ;  /* 0x0000000504047211 */ /* 0x000fe200078f28ff */
[----:B------:R-:W-:Y:S01]  /*1260*/  UMOV UR41, 0x400 ;  /* 0x0000040000297882 */ /* 0x000fe20000000000 */
[--C-:B------:R-:W-:Y:S01]  /*1270*/  SHF.R.S32.HI R90, RZ, 0x2, R3.reuse ;  /* 0x00000002ff5a7819 */ /* 0x100fe20000011403 */
[----:B------:R-:W3:Y:S01]  /*1280*/  LDC R96, c[0x0][0x658] ;  /* 0x00019600ff607b82 */ /* 0x000ee20000000800 */
[----:B------:R-:W-:Y:S01]  /*1290*/  SHF.R.S32.HI R7, RZ, 0x1f, R3 ;  /* 0x0000001fff077819 */ /* 0x000fe20000011403 */
[----:B------:R-:W-:Y:S01]  /*12a0*/  UISETP.NE.AND UP0, UPT, UR5, URZ, UPT ;  /* 0x0000003f0500728c */ /* 0x000fe2000bf05270 */
[----:B------:R-:W-:Y:S01]  /*12b0*/  LOP3.LUT R6, R3, 0xfffffffc, RZ, 0xc0, !PT ;  /* 0xfffffffc03067812 */ /* 0x000fe200078ec0ff */
[----:B------:R-:W-:Y:S01]  /*12c0*/  ULDC UR6, c[0x0][0x284] ;  /* 0x0000a10000067ab9 */ /* 0x000fe20000000800 */
[----:B------:R-:W-:Y:S01]  /*12d0*/  LEA.HI R7, R7, R90, RZ, 0x3 ;  /* 0x0000005a07077211 */ /* 0x000fe200078f18ff */
[----:B------:R-:W-:Y:S01]  /*12e0*/  USHF.L.U32 UR45, UR40, 0x1, URZ ;  /* 0x00000001282d7899 */ /* 0x000fe2000800063f */
[----:B------:R-:W-:Y:S01]  /*12f0*/  SHF.R.S32.HI R3, RZ, 0x5, R4 ;  /* 0x00000005ff037819 */ /* 0x000fe20000011404 */
[----:B------:R-:W4:Y:S01]  /*1300*/  LDC.64 R94, c[0x0][0x5c8] ;  /* 0x00017200ff5e7b82 */ /* 0x000f220000000a00 */
[----:B------:R-:W-:Y:S01]  /*1310*/  LOP3.LUT R7, R7, 0xfffffff8, RZ, 0xc0, !PT ;  /* 0xfffffff807077812 */ /* 0x000fe200078ec0ff */
[----:B------:R-:W-:Y:S01]  /*1320*/  IMAD.IADD R6, R5, 0x1, -R6 ;  /* 0x0000000105067824 */ /* 0x000fe200078e0a06 */
[----:B------:R-:W-:Y:S01]  /*1330*/  UIADD3 UR42, -UR42, UR40, URZ ;  /* 0x000000282a2a7290 */ /* 0x000fe2000fffe13f */
[----:B------:R-:W-:-:S02]  /*1340*/  IMAD.MOV.U32 R5, RZ, RZ, 0x1 ;  /* 0x00000001ff057424 */ /* 0x000fc400078e00ff */
[----:B------:R-:W-:Y:S01]  /*1350*/  IMAD.IADD R90, R90, 0x1, -R7 ;  /* 0x000000015a5a7824 */ /* 0x000fe200078e0a07 */
[----:B-1----:R-:W-:Y:S01]  /*1360*/  ULEA UR41, UR4, UR41, 0x18 ;  /* 0x0000002904297291 */ /* 0x002fe2000f8ec03f */
[----:B------:R-:W1:Y:S01]  /*1370*/  LDC R97, c[0x0][0x288] ;  /* 0x0000a200ff617b82 */ /* 0x000e620000000800 */
[----:B------:R-:W-:Y:S01]  /*1380*/  USHF.L.U32 UR4, UR5, 0x3, URZ ;  /* 0x0000000305047899 */ /* 0x000fe2000800063f */
[--C-:B------:R-:W-:Y:S01]  /*1390*/  IMAD R101, R3, -0x10, -R90.reuse ;  /* 0xfffffff003657824 */ /* 0x100fe200078e0a5a */
[--C-:B------:R-:W-:Y:S01]  /*13a0*/  SHF.R.S32.HI R91, RZ, 0x1f, R90.reuse ;  /* 0x0000001fff5b7819 */ /* 0x100fe2000001145a */
[----:B------:R-:W-:Y:S01]  /*13b0*/  USEL UR5, URZ, 0x1, UP0 ;  /* 0x000000013f057887 */ /* 0x000fe20008000000 */
[----:B------:R-:W-:Y:S01]  /*13c0*/  IMAD.SHL.U32 R92, R6, 0x2, RZ ;  /* 0x00000002065c7824 */ /* 0x000fe200078e00ff */
[----:B------:R-:W-:Y:S01]  /*13d0*/  UIADD3 UR46, UR41, 0x40, URZ ;  /* 0x00000040292e7890 */ /* 0x000fe2000fffe03f */
[----:B------:R-:W-:Y:S01]  /*13e0*/  VIADD R101, R101, UR6 ;  /* 0x0000000665657c36 */ /* 0x000fe20008000000 */
[----:B------:R-:W0:Y:S01]  /*13f0*/  LDC R99, c[0x0][0x600] ;  /* 0x00018000ff637b82 */ /* 0x000e220000000800 */
[----:B------:R-:W-:Y:S01]  /*1400*/  IMAD.WIDE R90, R3, 0x10, R90 ;  /* 0x00000010035a7825 */ /* 0x000fe200078e025a */
[----:B------:R-:W-:Y:S01]  /*1410*/  ULOP3.LUT UR4, UR4, 0x8, URZ, 0xc0, !UPT ;  /* 0x0000000804047892 */ /* 0x000fe2000f8ec03f */
[----:B------:R-:W-:Y:S01]  /*1420*/  SHF.R.S32.HI R93, RZ, 0x1f, R92 ;  /* 0x0000001fff5d7819 */ /* 0x000fe2000001145c */
[----:B------:R-:W-:Y:S01]  /*1430*/  ULEA UR43, UR43, UR46, 0x3 ;  /* 0x0000002e2b2b7291 */ /* 0x000fe2000f8e183f */
[----:B------:R-:W-:Y:S01]  /*1440*/  IMAD.MOV.U32 R3, RZ, RZ, -0x1 ;  /* 0xffffffffff037424 */ /* 0x000fe200078e00ff */
[----:B------:R-:W-:Y:S01]  /*1450*/  ULOP3.LUT UR47, UR4, 0x8, URZ, 0x3c, !UPT ;  /* 0x00000008042f7892 */ /* 0x000fe2000f8e3c3f */
[----:B------:R-:W-:Y:S01]  /*1460*/  IMAD.U32 R103, RZ, RZ, UR5 ;  /* 0x00000005ff677e24 */ /* 0x000fe2000f8e00ff */
[C---:B----4-:R-:W-:Y:S01]  /*1470*/  SHF.L.U64.HI R95, R94.reuse, 0x3, R95 ;  /* 0x000000035e5f7819 */ /* 0x050fe2000001025f */
[----:B------:R-:W-:Y:S01]  /*1480*/  IMAD.SHL.U32 R94, R94, 0x8, RZ ;  /* 0x000000085e5e7824 */ /* 0x000fe200078e00ff */
[-C--:B---3--:R-:W-:Y:S01]  /*1490*/  SHF.L.U32 R3, R3, R96.reuse, RZ ;  /* 0x0000006003037219 */ /* 0x088fe200000006ff */
[----:B------:R-:W-:Y:S01]  /*14a0*/  ULOP3.LUT UR44, UR4, 0x18, URZ, 0x3c, !UPT ;  /* 0x00000018042c7892 */ /* 0x000fe2000f8e3c3f */
[----:B------:R-:W-:-:S02]  /*14b0*/  SHF.L.U32 R96, R5, R96, RZ ;  /* 0x0000006005607219 */ /* 0x000fc400000006ff */
[----:B------:R-:W-:Y:S01]  /*14c0*/  LOP3.LUT R100, RZ, R3, RZ, 0x33, !PT ;  /* 0x00000003ff647212 */ /* 0x000fe200078e33ff */
[----:B-1----:R-:W-:Y:S02]  /*14d0*/  IMAD R97, R6, -0x2, R97 ;  /* 0xfffffffe06617824 */ /* 0x002fe400078e0261 */
[----:B0-----:R-:W-:Y:S01]  /*14e0*/  VIADD R99, R99, 0xffffffff ;  /* 0xffffffff63637836 */ /* 0x001fe20000000000 */
[----:B--2---:R-:W-:-:S07]  /*14f0*/  SHF.L.U64.HI R98, R8, 0x1, R0 ;  /* 0x0000000108627819 */ /* 0x004fce0000010200 */
.L_x_162:
[----:B------:R-:W-:-:S04]  /*1500*/  SHF.L.U32 R0, R103, 0x1f, RZ ;  /* 0x0000001f67007819 */ /* 0x000fc800000006ff */
[----:B------:R-:W0:Y:S02]  /*1510*/  SYNCS.PHASECHK.TRANS64.TRYWAIT P0, [UR43+-0x8], R0 ;  /* 0xfffff800ff0075a7 */ /* 0x000e24000800016b */
[----:B01-34-:R-:W-:Y:S05]  /*1520*/  @!P0 BRA `(.L_x_15) ;  /* 0x0000006400488947 */ /* 0x01bfea0003800000 */
.L_x_183:
[----:B------:R-:W-:Y:S02]  /*1530*/  ULDC UR4, c[0x0][0x28c] ;  /* 0x0000a30000047ab9 */ /* 0x000fe40000000800 */
[----:B------:R-:W-:-:S13]  /*1540*/  ISETP.LT.AND P0, PT, RZ, UR4, PT ;  /* 0x00000004ff007c0c */ /* 0x000fda000bf01270 */
[----:B------:R-:W-:Y:S05]  /*1550*/  @P0 BRA `(.L_x_16) ;  /* 0x0000000000400947 */ /* 0x000fea0003800000 */
[----:B0-----:R-:W-:Y:S01]  /*1560*/  MOV R0, 0x0 ;  /* 0x0000000000007802 */ /* 0x001fe20000000f00 */
[----:B------:R-:W-:Y:S01]  /*1570*/  ULDC.64 UR4, c[0x4][0x68] ;  /* 0x01001a0000047ab9 */ /* 0x000fe20000000a00 */
[----:B------:R-:W-:Y:S01]  /*1580*/  ULDC.64 UR6, c[0x4][0x8] ;  /* 0x0100020000067ab9 */ /* 0x000fe20000000a00 */
[----:B------:R-:W-:Y:S01]  /*1590*/  IMAD.U32 R4, RZ, RZ, UR4 ;  /* 0x00000004ff047e24 */ /* 0x000fe2000f8e00ff */
[----:B------:R0:W1:Y:S01]  /*15a0*/  LDC.64 R14, c[0x4][R0] ;  /* 0x01000000000e7b82 */ /* 0x0000620000000a00 */
[----:B------:R-:W-:Y:S01]  /*15b0*/  IMAD.U32 R5, RZ, RZ, UR5 ;  /* 0x00000005ff057e24 */ /* 0x000fe2000f8e00ff */
[----:B------:R-:W-:Y:S01]  /*15c0*/  ULDC.64 UR4, c[0x4][0x70] ;  /* 0x01001c0000047ab9 */ /* 0x000fe20000000a00 */
[----:B------:R-:W-:Y:S02]  /*15d0*/  IMAD.U32 R10, RZ, RZ, UR6 ;  /* 0x00000006ff0a7e24 */ /* 0x000fe4000f8e00ff */
[----:B------:R-:W-:Y:S02]  /*15e0*/  IMAD.U32 R6, RZ, RZ, UR4 ;  /* 0x00000004ff067e24 */ /* 0x000fe4000f8e00ff */
[----:B------:R-:W-:-:S02]  /*15f0*/  IMAD.U32 R7, RZ, RZ, UR5 ;  /* 0x00000005ff077e24 */ /* 0x000fc4000f8e00ff */
[----:B------:R-:W-:Y:S02]  /*1600*/  IMAD.U32 R11, RZ, RZ, UR7 ;  /* 0x00000007ff0b7e24 */ /* 0x000fe4000f8e00ff */
[----:B------:R-:W-:Y:S02]  /*1610*/  IMAD.MOV.U32 R8, RZ, RZ, 0x1e1 ;  /* 0x000001e1ff087424 */ /* 0x000fe400078e00ff */
[----:B------:R-:W-:Y:S02]  /*1620*/  IMAD.MOV.U32 R12, RZ, RZ, 0x1 ;  /* 0x00000001ff0c7424 */ /* 0x000fe400078e00ff */
[----:B0-----:R-:W-:-:S07]  /*1630*/  IMAD.MOV.U32 R13, RZ, RZ, RZ ;  /* 0x000000ffff0d7224 */ /* 0x001fce00078e00ff */
[----:B------:R-:W-:-:S07]  /*1640*/  LEPC R20, `(.L_x_16) ;  /* 0x000000001014794e */ /* 0x000fce0000000000 */
[----:B-1---5:R-:W-:Y:S05]  /*1650*/  CALL.ABS.NOINC R14 ;  /* 0x000000000e007343 */ /* 0x022fea0003c00000 */
.L_x_16:
[----:B------:R-:W-:-:S13]  /*1660*/  ISETP.NE.AND P0, PT, R102, 0x3, PT ;  /* 0x000000036600780c */ /* 0x000fda0003f05270 */
[----:B------:R-:W-:Y:S05]  /*1670*/  @!P0 BRA `(.L_x_17) ;  /* 0x0000000000048947 */ /* 0x000fea0003800000 */
[----:B------:R-:W-:Y:S01]  /*1680*/  BPT.TRAP 0x1 ;  /* 0x000000040000795c */ /* 0x000fe20000300000 */
.L_x_17:
[----:B0-----:R-:W-:Y:S02]  /*1690*/  IMAD.U32 R3, RZ, RZ, UR38 ;  /* 0x00000026ff037e24 */ /* 0x001fe4000f8e00ff */
[----:B------:R-:W-:-:S03]  /*16a0*/  IMAD.U32 R0, RZ, RZ, UR39 ;  /* 0x00000027ff007e24 */ /* 0x000fc6000f8e00ff */
[----:B------:R-:W-:Y:S02]  /*16b0*/  LEA R3, R3, UR41, 0x3 ;  /* 0x0000002903037c11 */ /* 0x000fe4000f8e18ff */
[----:B------:R-:W-:-:S04]  /*16c0*/  SHF.L.U32 R0, R0, 0x1f, RZ ;  /* 0x0000001f00007819 */ /* 0x000fc800000006ff */
[----:B------:R0:W1:Y:S01]  /*16d0*/  SYNCS.PHASECHK.TRANS64.TRYWAIT P1, [R3+URZ], R0 ;  /* 0x00000000030075a7 */ /* 0x000062000802017f */
[----:B------:R-:W-:Y:S05]  /*16e0*/  @!P0 BRA `(.L_x_18) ;  /* 0x0000000000048947 */ /* 0x000fea0003800000 */
[----:B------:R-:W-:Y:S01]  /*16f0*/  BPT.TRAP 0x1 ;  /* 0x000000040000795c */ /* 0x000fe20000300000 */
.L_x_18:
[----:B------:R-:W-:-:S05]  /*1700*/  IMAD.U32 R4, RZ, RZ, UR42 ;  /* 0x0000002aff047e24 */ /* 0x000fca000f8e00ff */
[----:B------:R-:W-:Y:S01]  /*1710*/  ISETP.GE.AND P2, PT, R4, 0x1, PT ;  /* 0x000000010400780c */ /* 0x000fe20003f46270 */
[----:B-1----:R-:W-:-:S12]  /*1720*/  @P1 BRA `(.L_x_19) ;  /* 0x0000000000081947 */ /* 0x002fd80003800000 */
[----:B------:R-:W1:Y:S02]  /*1730*/  SYNCS.PHASECHK.TRANS64.TRYWAIT P1, [R3+URZ], R0 ;  /* 0x00000000030075a7 */ /* 0x000e64000802017f */
[----:B-1----:R-:W-:Y:S05]  /*1740*/  @!P1 BRA `(.L_x_20) ;  /* 0x0000006000d89947 */ /* 0x002fea0003800000 */
.L_x_19:
[----:B------:R-:W-:Y:S05]  /*1750*/  WARPSYNC.ALL ;  /* 0x0000000000007948 */ /* 0x000fea0003800000 */
[----:B------:R-:W-:Y:S01]  /*1760*/  UIADD3 UR4, UR41, 0x100, URZ ;  /* 0x0000010029047890 */ /* 0x000fe2000fffe03f */
[----:B------:R-:W-:Y:S01]  /*1770*/  WARPGROUP.ARRIVE ;  /* 0x00000000000079c5 */ /* 0x000fe20000000000 */
[----:B------:R-:W-:Y:S02]  /*1780*/  UIADD3 UR5, UR41, 0xc100, URZ ;  /* 0x0000c10029057890 */ /* 0x000fe4000fffe03f */
[----:B------:R-:W-:Y:S02]  /*1790*/  USHF.R.U32.HI UR4, URZ, 0x4, UR4 ;  /* 0x000000043f047899 */ /* 0x000fe40008011604 */
[----:B------:R-:W-:-:S02]  /*17a0*/  USHF.R.U32.HI UR5, URZ, 0x4, UR5 ;  /* 0x000000043f057899 */ /* 0x000fc40008011605 */
[----:B------:R-:W-:Y:S02]  /*17b0*/  ULOP3.LUT UR4, UR4, 0x3fff, URZ, 0xc0, !UPT ;  /* 0x00003fff04047892 */ /* 0x000fe4000f8ec03f */
[----:B------:R-:W-:Y:S02]  /*17c0*/  ULOP3.LUT UR5, UR5, 0x3fff, URZ, 0xc0, !UPT ;  /* 0x00003fff05057892 */ /* 0x000fe4000f8ec03f */
[----:B------:R-:W-:Y:S02]  /*17d0*/  ULOP3.LUT UR4, UR4, 0x10000, URZ, 0xfc, !UPT ;  /* 0x0001000004047892 */ /* 0x000fe4000f8efc3f */
[----:B------:R-:W-:Y:S02]  /*17e0*/  ULOP3.LUT UR5, UR5, 0x10000, URZ, 0xfc, !UPT ;  /* 0x0001000005057892 */ /* 0x000fe4000f8efc3f */
[----:B------:R-:W-:Y:S02]  /*17f0*/  ULEA UR6, UR38, UR4, 0xa ;  /* 0x0000000426067291 */ /* 0x000fe4000f8e503f */
[----:B------:R-:W-:Y:S01]  /*1800*/  ULEA UR7, UR38, UR5, 0xb ;  /* 0x0000000526077291 */ /* 0x000fe2000f8e583f */
[----:B------:R-:W-:Y:S01]  /*1810*/  UMOV UR9, 0x40000040 ;  /* 0x4000004000097882 */ /* 0x000fe20000000000 */
[----:B------:R-:W-:-:S03]  /*1820*/  UMOV UR11, 0x40000040 ;  /* 0x40000040000b7882 */ /* 0x000fc60000000000 */
[----:B------:R-:W-:Y:S02]  /*1830*/  UMOV UR8, UR6 ;  /* 0x0000000600087c82 */ /* 0x000fe40008000000 */
[----:B------:R-:W-:Y:S02]  /*1840*/  UMOV UR10, UR7 ;  /* 0x00000007000a7c82 */ /* 0x000fe40008000000 */
[----:B------:R-:W-:Y:S01]  /*1850*/  HGMMA.64x128x8.F32.TF32 R24, gdesc[UR8], RZ, !UPT, gsb0 ;  /* 0x05e00000081879f0 */ /* 0x000fe2000c0028ff */
[----:B------:R-:W-:Y:S02]  /*1860*/  UIADD3 UR8, UR6, 0x2, URZ ;  /* 0x0000000206087890 */ /* 0x000fe4000fffe03f */
[----:B------:R-:W-:Y:S01]  /*1870*/  UIADD3 UR10, UR7, 0x2, URZ ;  /* 0x00000002070a7890 */ /* 0x000fe2000fffe03f */
[----:B------:R-:W-:Y:S01]  /*1880*/  UMOV UR9, 0x40000040 ;  /* 0x4000004000097882 */ /* 0x000fe20000000000 */
[----:B------:R-:W-:Y:S01]  /*1890*/  UMOV UR11, 0x40000040 ;  /* 0x40000040000b7882 */ /* 0x000fe20000000000 */
[----:B------:R-:W-:-:S02]  /*18a0*/  WARPGROUP.DEPBAR.LE gsb0, 0x0 ;  /* 0x00008000000079c5 */ /* 0x000fc40000010000 */
[----:B------:R-:W-:-:S06]  /*18b0*/  WARPGROUP.ARRIVE ;  /* 0x00000000000079c5 */ /* 0x000fcc0000000000 */
[----:B------:R-:W-:Y:S01]  /*18c0*/  HGMMA.64x128x8.F32.TF32 R24, gdesc[UR8], R24, gsb0 ;  /* 0x05e00000081879f0 */ /* 0x000fe20008002818 */
[----:B------:R-:W-:Y:S02]  /*18d0*/  UIADD3 UR8, UR6, 0x4, URZ ;  /* 0x0000000406087890 */ /* 0x000fe4000fffe03f */
[----:B------:R-:W-:Y:S01]  /*18e0*/  UIADD3 UR10, UR7, 0x4, URZ ;  /* 0x00000004070a7890 */ /* 0x000fe2000fffe03f */
[----:B------:R-:W-:Y:S01]  /*18f0*/  UMOV UR9, 0x40000040 ;  /* 0x4000004000097882 */ /* 0x000fe20000000000 */
[----:B------:R-:W-:Y:S01]  /*1900*/  UMOV UR11, 0x40000040 ;  /* 0x40000040000b7882 */ /* 0x000fe20000000000 */
[----:B------:R-:W-:Y:S02]  /*1910*/  WARPGROUP.DEPBAR.LE gsb0, 0x0 ;  /* 0x00008000000079c5 */ /* 0x000fe40000010000 */
        /* <DEDUP_REMOVED lines=36> */
[----:B------:R-:W-:Y:S03]  /*1b60*/  HGMMA.64x128x8.F32.TF32 R24, gdesc[UR8], R24, gsb0 ;  /* 0x05e00000081879f0 */ /* 0x000fe60008002818 */
[----:B------:R-:W-:Y:S02]  /*1b70*/  WARPGROUP.DEPBAR.LE gsb0, 0x0 ;  /* 0x00008000000079c5 */ /* 0x000fe40000010000 */
[----:B------:R-:W-:Y:S05]  /*1b80*/  @!P2 BRA `(.L_x_21) ;  /* 0x000000040080a947 */ /* 0x000fea0003800000 */
[----:B------:R-:W-:Y:S01]  /*1b90*/  UIADD3 UR6, UR38, 0x1, URZ ;  /* 0x0000000126067890 */ /* 0x000fe2000fffe03f */
[----:B01----:R-:W-:-:S03]  /*1ba0*/  IMAD.U32 R0, RZ, RZ, UR42 ;  /* 0x0000002aff007e24 */ /* 0x003fc6000f8e00ff */
[----:B------:R-:W-:-:S04]  /*1bb0*/  UISETP.NE.AND UP0, UPT, UR6, 0x3, UPT ;  /* 0x000000030600788c */ /* 0x000fc8000bf05270 */
[----:B------:R-:W-:Y:S02]  /*1bc0*/  USEL UR7, URZ, 0x1, UP0 ;  /* 0x000000013f077887 */ /* 0x000fe40008000000 */
[----:B------:R-:W-:Y:S02]  /*1bd0*/  USEL UR6, UR6, URZ, UP0 ;  /* 0x0000003f06067287 */ /* 0x000fe40008000000 */
[----:B------:R-:W-:-:S06]  /*1be0*/  ULOP3.LUT UR7, UR39, UR7, URZ, 0x3c, !UPT ;  /* 0x0000000727077292 */ /* 0x000fcc000f8e3c3f */
[----:B------:R-:W-:Y:S01]  /*1bf0*/  IMAD.U32 R5, RZ, RZ, UR7 ;  /* 0x00000007ff057e24 */ /* 0x000fe2000f8e00ff */
[----:B------:R-:W-:-:S06]  /*1c00*/  UMOV UR7, UR38 ;  /* 0x0000002600077c82 */ /* 0x000fcc0008000000 */
.L_x_28:
[----:B01----:R-:W-:Y:S05]  /*1c10*/  @!P0 BRA `(.L_x_22) ;  /* 0x0000000000048947 */ /* 0x003fea0003800000 */
[----:B------:R-:W-:Y:S01]  /*1c20*/  BPT.TRAP 0x1 ;  /* 0x000000040000795c */ /* 0x000fe20000300000 */
.L_x_22:
[----:B------:R-:W-:Y:S01]  /*1c30*/  ULEA UR8, UR6, UR41, 0x3 ;  /* 0x0000002906087291 */ /* 0x000fe2000f8e183f */
[----:B------:R-:W-:-:S08]  /*1c40*/  SHF.L.U32 R3, R5, 0x1f, RZ ;  /* 0x0000001f05037819 */ /* 0x000fd000000006ff */
[----:B------:R0:W1:Y:S01]  /*1c50*/  SYNCS.PHASECHK.TRANS64.TRYWAIT P1, [UR8], R3 ;  /* 0x00000003ff0075a7 */ /* 0x0000620008020148 */
[----:B------:R-:W-:Y:S05]  /*1c60*/  @!P0 BRA `(.L_x_23) ;  /* 0x0000000000048947 */ /* 0x000fea0003800000 */
[----:B------:R-:W-:Y:S01]  /*1c70*/  BPT.TRAP 0x1 ;  /* 0x000000040000795c */ /* 0x000fe20000300000 */
.L_x_23:
[----:B-1----:R-:W-:Y:S05]  /*1c80*/  @P1 BRA `(.L_x_24) ;  /* 0x0000000000081947 */ /* 0x002fea0003800000 */
[----:B------:R-:W1:Y:S02]  /*1c90*/  SYNCS.PHASECHK.TRANS64.TRYWAIT P1, [UR8], R3 ;  /* 0x00000003ff0075a7 */ /* 0x000e640008020148 */
[----:B-1----:R-:W-:Y:S05]  /*1ca0*/  @!P1 BRA `(.L_x_25) ;  /* 0x0000005c00949947 */ /* 0x002fea0003800000 */
.L_x_24:
[----:B------:R-:W-:Y:S01]  /*1cb0*/  ULEA UR13, UR6, UR4, 0xa ;  /* 0x00000004060d7291 */ /* 0x000fe2000f8e503f */
[----:B------:R-:W-:Y:S01]  /*1cc0*/  WARPGROUP.ARRIVE ;  /* 0x00000000000079c5 */ /* 0x000fe20000000000 */
[----:B------:R-:W-:Y:S01]  /*1cd0*/  ULEA UR12, UR6, UR5, 0xb ;  /* 0x00000005060c7291 */ /* 0x000fe2000f8e583f */
[----:B------:R-:W-:Y:S01]  /*1ce0*/  UMOV UR9, 0x40000040 ;  /* 0x4000004000097882 */ /* 0x000fe20000000000 */
[----:B------:R-:W-:-:S03]  /*1cf0*/  UMOV UR11, 0x40000040 ;  /* 0x40000040000b7882 */ /* 0x000fc60000000000 */
[----:B------:R-:W-:Y:S02]  /*1d00*/  UMOV UR8, UR13 ;  /* 0x0000000d00087c82 */ /* 0x000fe40008000000 */
[----:B------:R-:W-:Y:S02]  /*1d10*/  UMOV UR10, UR12 ;  /* 0x0000000c000a7c82 */ /* 0x000fe40008000000 */
[----:B------:R-:W-:Y:S01]  /*1d20*/  HGMMA.64x128x8.F32.TF32 R24, gdesc[UR8], R24, gsb0 ;  /* 0x05e00000081879f0 */ /* 0x000fe20008002818 */
        /* <DEDUP_REMOVED lines=51> */
[----:B------:R-:W-:Y:S01]  /*2060*/  BPT.TRAP 0x1 ;  /* 0x000000040000795c */ /* 0x000fe20000300000 */
.L_x_26:
[----:B------:R-:W-:Y:S01]  /*2070*/  ULEA UR8, UR7, UR41, 0x3 ;  /* 0x0000002907087291 */ /* 0x000fe2000f8e183f */
[----:B------:R-:W-:-:S03]  /*2080*/  ISETP.GT.U32.AND P1, PT, R23, 0x1, PT ;  /* 0x000000011700780c */ /* 0x000fc60003f24070 */
[----:B------:R-:W-:-:S04]  /*2090*/  UIADD3 UR8, UR8, 0x18, URZ ;  /* 0x0000001808087890 */ /* 0x000fc8000fffe03f */
[----:B------:R-:W-:-:S09]  /*20a0*/  UPRMT UR8, URZ, 0x654, UR8 ;  /* 0x000006543f087896 */ /* 0x000fd20008000008 */
[----:B------:R-:W-:Y:S01]  /*20b0*/  SYNCS.ARRIVE.TRANS64.RED.A1T0 RZ, [UR8], RZ ;  /* 0x000000ffffff79a7 */ /* 0x000fe20008100408 */
[----:B------:R-:W-:Y:S05]  /*20c0*/  @P1 BRA `(.L_x_27) ;  /* 0x0000000000041947 */ /* 0x000fea0003800000 */
[----:B------:R-:W-:Y:S01]  /*20d0*/  BPT.TRAP 0x1 ;  /* 0x000000040000795c */ /* 0x000fe20000300000 */
.L_x_27:
[----:B------:R-:W-:Y:S01]  /*20e0*/  UIADD3 UR6, UR6, 0x1, URZ ;  /* 0x0000000106067890 */ /* 0x000fe2000fffe03f */
[C---:B------:R-:W-:Y:S01]  /*20f0*/  ISETP.GT.AND P1, PT, R0.reuse, 0x1, PT ;  /* 0x000000010000780c */ /* 0x040fe20003f24270 */
[----:B------:R-:W-:Y:S01]  /*2100*/  UIADD3 UR7, UR7, 0x1, URZ ;  /* 0x0000000107077890 */ /* 0x000fe2000fffe03f */
[----:B------:R-:W-:Y:S01]  /*2110*/  VIADD R0, R0, 0xffffffff ;  /* 0xffffffff00007836 */ /* 0x000fe20000000000 */
[----:B------:R-:W-:Y:S02]  /*2120*/  UISETP.NE.AND UP0, UPT, UR6, 0x3, UPT ;  /* 0x000000030600788c */ /* 0x000fe4000bf05270 */
[----:B------:R-:W-:Y:S02]  /*2130*/  UISETP.NE.AND UP1, UPT, UR7, 0x3, UPT ;  /* 0x000000030700788c */ /* 0x000fe4000bf25270 */
[----:B------:R-:W-:Y:S02]  /*2140*/  USEL UR8, URZ, 0x1, UP0 ;  /* 0x000000013f087887 */ /* 0x000fe40008000000 */
[----:B------:R-:W-:-:S02]  /*2150*/  USEL UR6, UR6, URZ, UP0 ;  /* 0x0000003f06067287 */ /* 0x000fc40008000000 */
[----:B------:R-:W-:Y:S02]  /*2160*/  USEL UR7, UR7, URZ, UP1 ;  /* 0x0000003f07077287 */ /* 0x000fe40008800000 */
[----:B------:R-:W-:Y:S01]  /*2170*/  LOP3.LUT R5, R5, UR8, RZ, 0x3c, !PT ;  /* 0x0000000805057c12 */ /* 0x000fe2000f8e3cff */
[----:B------:R-:W-:Y:S09]  /*2180*/  @P1 BRA `(.L_x_28) ;  /* 0xfffffff800a01947 */ /* 0x000ff2000383ffff */
.L_x_21:
[----:B01----:R-:W0:Y:S01]  /*2190*/  LDC R0, c[0x0][0x28c] ;  /* 0x0000a300ff007b82 */ /* 0x003e220000000800 */
[----:B------:R-:W-:-:S04]  /*21a0*/  IMAD.U32 R3, RZ, RZ, UR47 ;  /* 0x0000002fff037e24 */ /* 0x000fc8000f8e00ff */
[----:B------:R1:W-:Y:S01]  /*21b0*/  SYNCS.ARRIVE.TRANS64.A1T0 RZ, [R3+UR46], RZ ;  /* 0x000000ff03ff79a7 */ /* 0x0003e2000810002e */
[----:B0-----:R-:W-:-:S13]  /*21c0*/  ISETP.GE.AND P1, PT, R0, 0x1, PT ;  /* 0x000000010000780c */ /* 0x001fda0003f26270 */
[----:B-1----:R-:W-:Y:S05]  /*21d0*/  @!P1 BRA `(.L_x_29) ;  /* 0x0000000000349947 */ /* 0x002fea0003800000 */
[----:B------:R-:W-:Y:S05]  /*21e0*/  @!P0 BRA `(.L_x_30) ;  /* 0x0000000000048947 */ /* 0x000fea0003800000 */
[----:B------:R-:W-:Y:S01]  /*21f0*/  BPT.TRAP 0x1 ;  /* 0x000000040000795c */ /* 0x000fe20000300000 */
.L_x_30:
[----:B------:R-:W-:Y:S01]  /*2200*/  UIADD3 UR6, UR38, UR42, URZ ;  /* 0x0000002a26067290 */ /* 0x000fe2000fffe03f */
[----:B------:R-:W-:-:S03]  /*2210*/  ISETP.GT.U32.AND P0, PT, R23, 0x1, PT ;  /* 0x000000011700780c */ /* 0x000fc60003f04070 */
[----:B------:R-:W-:-:S04]  /*2220*/  UIMAD.WIDE.U32 UR4, UR6, -0x55555555, URZ ;  /* 0xaaaaaaab060478a5 */ /* 0x000fc8000f8e003f */
[----:B------:R-:W-:-:S04]  /*2230*/  USHF.R.U32.HI UR4, URZ, 0x1, UR5 ;  /* 0x000000013f047899 */ /* 0x000fc80008011605 */
[----:B------:R-:W-:-:S04]  /*2240*/  UIMAD UR6, UR4, -0x3, UR6 ;  /* 0xfffffffd040678a4 */ /* 0x000fc8000f8e0206 */
[----:B------:R-:W-:-:S04]  /*2250*/  ULEA UR6, UR6, UR41, 0x3 ;  /* 0x0000002906067291 */ /* 0x000fc8000f8e183f */
[----:B------:R-:W-:-:S04]  /*2260*/  UIADD3 UR6, UR6, 0x18, URZ ;  /* 0x0000001806067890 */ /* 0x000fc8000fffe03f */
[----:B------:R-:W-:-:S09]  /*2270*/  UPRMT UR6, URZ, 0x654, UR6 ;  /* 0x000006543f067896 */ /* 0x000fd20008000006 */
[----:B------:R-:W-:Y:S01]  /*2280*/  SYNCS.ARRIVE.TRANS64.RED.A1T0 RZ, [UR6], RZ ;  /* 0x000000ffffff79a7 */ /* 0x000fe20008100406 */
[----:B------:R-:W-:Y:S05]  /*2290*/  @P0 BRA `(.L_x_29) ;  /* 0x0000000000040947 */ /* 0x000fea0003800000 */
[----:B------:R-:W-:Y:S01]  /*22a0*/  BPT.TRAP 0x1 ;  /* 0x000000040000795c */ /* 0x000fe20000300000 */
.L_x_29:
[----:B------:R-:W-:Y:S01]  /*22b0*/  SHF.L.U32 R0, R103, 0x1f, RZ ;  /* 0x0000001f67007819 */ /* 0x000fe200000006ff */
[----:B------:R-:W-:Y:S01]  /*22c0*/  UIADD3 UR38, UR38, UR45, URZ ;  /* 0x0000002d26267290 */ /* 0x000fe2000fffe03f */
[----:B------:R-:W-:Y:S01]  /*22d0*/  SHF.R.S32.HI R9, RZ, 0x1f, R19 ;  /* 0x0000001fff097819 */ /* 0x000fe20000011413 */
[----:B------:R-:W-:Y:S01]  /*22e0*/  UISETP.GE.U32.AND UP1, UPT, UR45, 0x3, UPT ;  /* 0x000000032d00788c */ /* 0x000fe2000bf26070 */
[----:B------:R-:W0:Y:S01]  /*22f0*/  SYNCS.PHASECHK.TRANS64.TRYWAIT P0, [UR43+0x8], R0 ;  /* 0x00000800ff0075a7 */ /* 0x000e22000800016b */
[----:B------:R-:W-:-:S04]  /*2300*/  UISETP.GT.U32.AND UP0, UPT, UR38, 0x2, UPT ;  /* 0x000000022600788c */ /* 0x000fc8000bf04070 */
[----:B------:R-:W-:-:S04]  /*2310*/  UISETP.LT.U32.AND UP0, UPT, UR45, 0x3, UP0 ;  /* 0x000000032d00788c */ /* 0x000fc80008701070 */
[----:B------:R-:W-:Y:S02]  /*2320*/  USEL UR6, URZ, 0x1, !UP0 ;  /* 0x000000013f067887 */ /* 0x000fe4000c000000 */
[----:B------:R-:W-:Y:S02]  /*2330*/  @UP1 UIMAD.WIDE.U32 UR4, UR38, -0x55555555, URZ ;  /* 0xaaaaaaab260418a5 */ /* 0x000fe4000f8e003f */
[----:B------:R-:W-:Y:S02]  /*2340*/  ULOP3.LUT UR39, UR39, UR6, URZ, 0x3c, !UPT ;  /* 0x0000000627277292 */ /* 0x000fe4000f8e3c3f */
[----:B------:R-:W-:-:S04]  /*2350*/  @UP1 USHF.R.U32.HI UR4, URZ, 0x1, UR5 ;  /* 0x000000013f041899 */ /* 0x000fc80008011605 */
[----:B------:R-:W-:Y:S01]  /*2360*/  @UP1 ULOP3.LUT UR39, UR39, 0x1, UR4, 0x78, !UPT ;  /* 0x0000000127271892 */ /* 0x000fe2000f8e7804 */
[----:B0-----:R-:W-:Y:S11]  /*2370*/  @!P0 BRA `(.L_x_31) ;  /* 0x0000005400f88947 */ /* 0x001ff60003800000 */
.L_x_184:
[----:B------:R-:W-:Y:S01]  /*2380*/  ULDC.64 UR4, c[0x0][0x5d0] ;  /* 0x0001740000047ab9 */ /* 0x000fe20000000a00 */
[----:B------:R-:W-:Y:S01]  /*2390*/  ULDC UR6, c[0x0][0x284] ;  /* 0x0000a10000067ab9 */ /* 0x000fe20000000800 */
[----:B0-----:R-:W-:Y:S02]  /*23a0*/  IMAD R0, R9, UR4, RZ ;  /* 0x0000000409007c24 */ /* 0x001fe4000f8e02ff */
[----:B------:R-:W-:Y:S02]  /*23b0*/  IMAD.SHL.U32 R12, R18, 0x80, RZ ;  /* 0x00000080120c7824 */ /* 0x000fe400078e00ff */
[C---:B------:R-:W-:Y:S02]  /*23c0*/  IMAD R3, R19.reuse, UR5, R0 ;  /* 0x0000000513037c24 */ /* 0x040fe4000f8e0200 */
[----:B------:R-:W-:Y:S01]  /*23d0*/  IMAD.SHL.U32 R0, R22, 0x40, RZ ;  /* 0x0000004016007824 */ /* 0x000fe200078e00ff */
[----:B------:R-:W-:Y:S01]  /*23e0*/  SHF.R.S32.HI R13, RZ, 0x1f, R12 ;  /* 0x0000001fff0d7819 */ /* 0x000fe2000001140c */
[----:B------:R-:W-:Y:S01]  /*23f0*/  IMAD.WIDE.U32 R4, R19, UR4, R92 ;  /* 0x0000000413047c25 */ /* 0x000fe2000f8e005c */
[----:B------:R-:W-:-:S02]  /*2400*/  ULDC.64 UR4, c[0x0][0x5c8] ;  /* 0x0001720000047ab9 */ /* 0x000fc40000000a00 */
[----:B------:R-:W-:Y:S01]  /*2410*/  ISETP.GE.AND P0, PT, R0, UR6, PT ;  /* 0x0000000600007c0c */ /* 0x000fe2000bf06270 */
[----:B------:R-:W-:Y:S01]  /*2420*/  ULDC UR6, c[0x0][0x288] ;  /* 0x0000a20000067ab9 */ /* 0x000fe20000000800 */
[----:B------:R-:W-:Y:S01]  /*2430*/  IADD3 R4, P1, R12, R4, RZ ;  /* 0x000000040c047210 */ /* 0x000fe20007f3e0ff */
[----:B------:R-:W-:Y:S01]  /*2440*/  IMAD.WIDE R20, R22, 0x40, R90 ;  /* 0x0000004016147825 */ /* 0x000fe200078e025a */
[----:B------:R-:W-:Y:S02]  /*2450*/  ISETP.GE.OR P0, PT, R12, UR6, P0 ;  /* 0x000000060c007c0c */ /* 0x000fe40008706670 */
[----:B------:R-:W-:Y:S01]  /*2460*/  IADD3.X R5, R13, R5, R3, P1, !PT ;  /* 0x000000050d057210 */ /* 0x000fe20000ffe403 */
[----:B------:R-:W-:-:S04]  /*2470*/  IMAD R7, R21, UR4, RZ ;  /* 0x0000000415077c24 */ /* 0x000fc8000f8e02ff */
[C---:B------:R-:W-:Y:S02]  /*2480*/  IMAD R7, R20.reuse, UR5, R7 ;  /* 0x0000000514077c24 */ /* 0x040fe4000f8e0207 */
[----:B------:R-:W-:-:S04]  /*2490*/  IMAD.WIDE.U32 R104, R20, UR4, R4 ;  /* 0x0000000414687c25 */ /* 0x000fc8000f8e0004 */
[----:B------:R-:W-:Y:S05]  /*24a0*/  @P0 BRA `(.L_x_32) ;  /* 0x0000003c00d80947 */ /* 0x000fea0003800000 */
[----:B-----5:R-:W-:Y:S01]  /*24b0*/  FSETP.NEU.AND P1, PT, R89, RZ, PT ;  /* 0x000000ff5900720b */ /* 0x020fe20003f2d000 */
[----:B------:R-:W-:Y:S01]  /*24c0*/  IMAD.IADD R3, R97, 0x1, -R12 ;  /* 0x0000000161037824 */ /* 0x000fe200078e0a0c */
[----:B------:R-:W-:Y:S01]  /*24d0*/  BSSY B0, `(.L_x_32) ;  /* 0x00003f3000007945 */ /* 0x000fe20003800000 */
[----:B------:R-:W-:Y:S02]  /*24e0*/  IMAD.IADD R0, R101, 0x1, -R0 ;  /* 0x0000000165007824 */ /* 0x000fe400078e0a00 */
[----:B------:R-:W-:Y:S01]  /*24f0*/  IMAD.IADD R113, R105, 0x1, R7 ;  /* 0x0000000169717824 */ /* 0x000fe200078e0207 */
[----:B------:R-:W-:-:S04]  /*2500*/  ISETP.GT.AND P0, PT, R3, RZ, PT ;  /* 0x000000ff0300720c */ /* 0x000fc80003f04270 */
[----:B------:R-:W-:-:S03]  /*2510*/  ISETP.GT.AND P2, PT, R0, RZ, P0 ;  /* 0x000000ff0000720c */ /* 0x000fc60000744270 */
[----:B------:R-:W-:Y:S10]  /*2520*/  @!P1 BRA `(.L_x_33) ;  /* 0x0000002c001c9947 */ /* 0x000ff40003800000 */
[----:B------:R-:W0:Y:S01]  /*2530*/  LDC.64 R106, c[0x0][0x5b8] ;  /* 0x00016e00ff6a7b82 */ /* 0x000e220000000a00 */
[----:B------:R-:W-:-:S07]  /*2540*/  ULDC.64 UR4, c[0x0][0x5c0] ;  /* 0x0001700000047ab9 */ /* 0x000fce0000000a00 */
[----:B------:R-:W1:Y:S08]  /*2550*/  LDC.64 R108, c[0x0][0x5b0] ;  /* 0x00016c00ff6c7b82 */ /* 0x000e700000000a00 */
[----:B------:R-:W2:Y:S01]  /*2560*/  LDC.64 R110, c[0x0][0x5a8] ;  /* 0x00016a00ff6e7b82 */ /* 0x000ea20000000a00 */
[-C--:B0-----:R-:W-:Y:S02]  /*2570*/  IMAD R6, R9, R106.reuse, RZ ;  /* 0x0000006a09067224 */ /* 0x081fe400078e02ff */
[----:B------:R-:W-:-:S04]  /*2580*/  IMAD.WIDE.U32 R4, R19, R106, R92 ;  /* 0x0000006a13047225 */ /* 0x000fc800078e005c */
[----:B------:R-:W-:Y:S01]  /*2590*/  IMAD R105, R19, R107, R6 ;  /* 0x0000006b13697224 */ /* 0x000fe200078e0206 */
[----:B------:R-:W-:Y:S01]  /*25a0*/  IADD3 R6, P1, R12, R4, RZ ;  /* 0x000000040c067210 */ /* 0x000fe20007f3e0ff */
[----:B-1----:R-:W-:-:S03]  /*25b0*/  IMAD R4, R21, R108, RZ ;  /* 0x0000006c15047224 */ /* 0x002fc600078e02ff */
[----:B------:R-:W-:Y:S01]  /*25c0*/  IADD3.X R7, R13, R5, R105, P1, !PT ;  /* 0x000000050d077210 */ /* 0x000fe20000ffe469 */
[C---:B------:R-:W-:Y:S02]  /*25d0*/  IMAD R21, R20.reuse, R109, R4 ;  /* 0x0000006d14157224 */ /* 0x040fe400078e0204 */
[----:B------:R-:W-:-:S04]  /*25e0*/  IMAD.WIDE.U32 R4, R20, R108, R6 ;  /* 0x0000006c14047225 */ /* 0x000fc800078e0006 */
[----:B------:R-:W-:Y:S01]  /*25f0*/  IMAD.IADD R5, R5, 0x1, R21 ;  /* 0x0000000105057824 */ /* 0x000fe200078e0215 */
[----:B--2---:R-:W-:-:S04]  /*2600*/  LEA R10, P1, R4, R110, 0x2 ;  /* 0x0000006e040a7211 */ /* 0x004fc800078210ff */
[----:B------:R-:W-:-:S05]  /*2610*/  LEA.HI.X R11, R4, R111, R5, 0x2, P1 ;  /* 0x0000006f040b7211 */ /* 0x000fca00008f1405 */
[----:B------:R0:W2:Y:S01]  /*2620*/  @P2 LDG.E.LTC128B R18, desc[UR36][R10.64] ;  /* 0x000000240a122981 */ /* 0x0000a2000c1e1920 */
[----:B------:R-:W-:Y:S01]  /*2630*/  IMAD.WIDE.U32 R4, R20, R108, R12 ;  /* 0x0000006c14047225 */ /* 0x000fe200078e000c */
[----:B------:R-:W-:Y:S01]  /*2640*/  LEA R8, P3, R104, UR4, 0x2 ;  /* 0x0000000468087c11 */ /* 0x000fe2000f8610ff */
[----:B------:R-:W-:Y:S01]  /*2650*/  BSSY B1, `(.L_x_34) ;  /* 0x0000014000017945 */ /* 0x000fe20003800000 */
[----:B------:R-:W-:Y:S02]  /*2660*/  IADD3 R14, P1, R92, R4, RZ ;  /* 0x000000045c0e7210 */ /* 0x000fe40007f3e0ff */
[----:B------:R-:W-:Y:S02]  /*2670*/  LEA.HI.X R9, R104, UR5, R113, 0x2, P3 ;  /* 0x0000000568097c11 */ /* 0x000fe400098f1471 */
[----:B------:R-:W-:Y:S01]  /*2680*/  IADD3.X R15, R93, R21, R5, P1, !PT ;  /* 0x000000155d0f7210 */ /* 0x000fe20000ffe405 */
[----:B0-----:R-:W-:Y:S01]  /*2690*/  IMAD.SHL.U32 R10, R108, 0x8, RZ ;  /* 0x000000086c0a7824 */ /* 0x001fe200078e00ff */
[----:B------:R-:W-:-:S02]  /*26a0*/  ISETP.GT.AND P1, PT, R3, 0x1, PT ;  /* 0x000000010300780c */ /* 0x000fc40003f24270 */
[----:B------:R-:W-:Y:S01]  /*26b0*/  SHF.L.U64.HI R11, R108, 0x3, R109 ;  /* 0x000000036c0b7819 */ /* 0x000fe2000001026d */
[----:B------:R-:W-:Y:S01]  /*26c0*/  IMAD.WIDE.U32 R14, R19, R106, R14 ;  /* 0x0000006a130e7225 */ /* 0x000fe200078e000e */
[----:B------:R-:W-:-:S03]  /*26d0*/  ISETP.GT.AND P3, PT, R0, RZ, P1 ;  /* 0x000000ff0000720c */ /* 0x000fc60000f64270 */
[----:B------:R-:W-:Y:S01]  /*26e0*/  IMAD.WIDE.U32 R10, R20, R108, R10 ;  /* 0x0000006c140a7225 */ /* 0x000fe200078e000a */
[----:B--2---:R-:W-:-:S05]  /*26f0*/  LOP3.LUT R4, R18, 0xffffe000, RZ, 0xc0, !PT ;  /* 0xffffe00012047812 */ /* 0x004fca00078ec0ff */
[----:B------:R-:W-:Y:S01]  /*2700*/  FMUL R5, R4, R89 ;  /* 0x0000005904057220 */ /* 0x000fe20000400000 */
[----:B------:R-:W-:-:S03]  /*2710*/  LEA R4, P4, R14, R110, 0x2 ;  /* 0x0000006e0e047211 */ /* 0x000fc600078810ff */
[----:B------:R-:W-:Y:S01]  /*2720*/  FFMA R107, R24, R88, R5 ;  /* 0x00000058186b7223 */ /* 0x000fe20000000005 */
[----:B------:R-:W-:-:S04]  /*2730*/  IMAD.IADD R5, R105, 0x1, R15 ;  /* 0x0000000169057824 */ /* 0x000fc800078e020f */
[----:B------:R-:W-:Y:S02]  /*2740*/  F2FP.TF32.F32.PACK_B R107, R107 ;  /* 0x0000006bff6b723e */ /* 0x000fe400024050ff */
[----:B------:R-:W-:-:S03]  /*2750*/  LEA.HI.X R5, R14, R111, R5, 0x2, P4 ;  /* 0x0000006f0e057211 */ /* 0x000fc600020f1405 */
[----:B------:R0:W-:Y:S01]  /*2760*/  @P2 STG.E desc[UR36][R8.64], R107 ;  /* 0x0000006b08002986 */ /* 0x0001e2000c101924 */
[----:B------:R-:W-:Y:S05]  /*2770*/  @!P3 BRA `(.L_x_35) ;  /* 0x000000000004b947 */ /* 0x000fea0003800000 */
[----:B------:R1:W5:Y:S02]  /*2780*/  LDG.E.LTC128B R18, desc[UR36][R4.64+0x4] ;  /* 0x0000042404127981 */ /* 0x000364000c1e1920 */
.L_x_35:
[----:B------:R-:W-:Y:S05]  /*2790*/  BSYNC B1 ;  /* 0x0000000000017941 */ /* 0x000fea0003800000 */
.L_x_34:
[----:B-----5:R-:W-:Y:S01]  /*27a0*/  LOP3.LUT R14, R18, 0xffffe000, RZ, 0xc0, !PT ;  /* 0xffffe000120e7812 */ /* 0x020fe200078ec0ff */
[----:B------:R-:W-:Y:S01]  /*27b0*/  IMAD.IADD R21, R21, 0x1, R11 ;  /* 0x0000000115157824 */ /* 0x000fe200078e020b */
[----:B------:R-:W-:Y:S02]  /*27c0*/  IADD3 R6, P2, R6, R10, RZ ;  /* 0x0000000a06067210 */ /* 0x000fe40007f5e0ff */
[----:B------:R-:W-:Y:S01]  /*27d0*/  ISETP.GT.AND P0, PT, R0, 0x8, P0 ;  /* 0x000000080000780c */ /* 0x000fe20000704270 */
[----:B------:R-:W-:Y:S02]  /*27e0*/  FMUL R14, R14, R89 ;  /* 0x000000590e0e7220 */ /* 0x000fe40000400000 */
[----:B------:R-:W-:Y:S02]  /*27f0*/  IMAD.X R7, R21, 0x1, R7, P2 ;  /* 0x0000000115077824 */ /* 0x000fe400010e0607 */
[----:B------:R-:W-:Y:S01]  /*2800*/  FFMA R25, R25, R88, R14 ;  /* 0x0000005819197223 */ /* 0x000fe2000000000e */
[----:B------:R-:W-:-:S04]  /*2810*/  LEA R14, P2, R6, R110, 0x2 ;  /* 0x0000006e060e7211 */ /* 0x000fc800078410ff */
[----:B------:R-:W-:Y:S01]  /*2820*/  LEA.HI.X R15, R6, R111, R7, 0x2, P2 ;  /* 0x0000006f060f7211 */ /* 0x000fe200010f1407 */
[----:B------:R-:W-:Y:S01]  /*2830*/  @P3 IMAD.MOV.U32 R6, RZ, RZ, R8 ;  /* 0x000000ffff063224 */ /* 0x000fe200078e0008 */
[----:B------:R-:W-:Y:S01]  /*2840*/  F2FP.TF32.F32.PACK_B R25, R25 ;  /* 0x00000019ff19723e */ /* 0x000fe200024050ff */
[----:B------:R-:W-:-:S05]  /*2850*/  @P3 IMAD.MOV.U32 R7, RZ, RZ, R9 ;  /* 0x000000ffff073224 */ /* 0x000fca00078e0009 */
[----:B------:R2:W-:Y:S04]  /*2860*/  @P3 STG.E desc[UR36][R6.64+0x4], R25 ;  /* 0x0000041906003986 */ /* 0x0005e8000c101924 */
[----:B------:R-:W3:Y:S01]  /*2870*/  @P0 LDG.E.LTC128B R18, desc[UR36][R14.64] ;  /* 0x000000240e120981 */ /* 0x000ee2000c1e1920 */
[----:B------:R-:W-:Y:S01]  /*2880*/  IADD3 R12, P2, P3, R92, R10, R12 ;  /* 0x0000000a5c0c7210 */ /* 0x000fe20007b5e00c */
[----:B------:R-:W-:Y:S01]  /*2890*/  BSSY B1, `(.L_x_36) ;  /* 0x0000011000017945 */ /* 0x000fe20003800000 */
[----:B------:R-:W-:Y:S02]  /*28a0*/  ISETP.GT.AND P1, PT, R0, 0x8, P1 ;  /* 0x000000080000780c */ /* 0x000fe40000f24270 */
[----:B------:R-:W-:-:S03]  /*28b0*/  IADD3.X R13, R93, R21, R13, P2, P3 ;  /* 0x000000155d0d7210 */ /* 0x000fc600017e640d */
[----:B------:R-:W-:Y:S01]  /*28c0*/  IMAD.WIDE.U32 R12, R19, R106, R12 ;  /* 0x0000006a130c7225 */ /* 0x000fe200078e000c */
[----:B------:R-:W-:-:S03]  /*28d0*/  SHF.L.U64.HI R19, R94, 0x2, R95 ;  /* 0x000000025e137819 */ /* 0x000fc6000001025f */
[----:B------:R-:W-:Y:S01]  /*28e0*/  IMAD.IADD R13, R105, 0x1, R13 ;  /* 0x00000001690d7824 */ /* 0x000fe200078e020d */
[----:B--2---:R-:W-:-:S04]  /*28f0*/  LEA R6, P3, R12, R110, 0x2 ;  /* 0x0000006e0c067211 */ /* 0x004fc800078610ff */
[----:B------:R-:W-:Y:S02]  /*2900*/  LEA.HI.X R7, R12, R111, R13, 0x2, P3 ;  /* 0x0000006f0c077211 */ /* 0x000fe400018f140d */
[----:B---3--:R-:W-:-:S05]  /*2910*/  LOP3.LUT R10, R18, 0xffffe000, RZ, 0xc0, !PT ;  /* 0xffffe000120a7812 */ /* 0x008fca00078ec0ff */
[----:B------:R-:W-:Y:S01]  /*2920*/  FMUL R11, R10, R89 ;  /* 0x000000590a0b7220 */ /* 0x000fe20000400000 */
[----:B------:R-:W-:-:S03]  /*2930*/  LEA R10, P2, R94, R8, 0x2 ;  /* 0x000000085e0a7211 */ /* 0x000fc600078410ff */
[----:B------:R-:W-:Y:S02]  /*2940*/  FFMA R21, R26, R88, R11 ;  /* 0x000000581a157223 */ /* 0x000fe4000000000b */
[----:B------:R-:W-:-:S03]  /*2950*/  IMAD.X R11, R19, 0x1, R9, P2 ;  /* 0x00000001130b7824 */ /* 0x000fc600010e0609 */
[----:B------:R-:W-:-:S05]  /*2960*/  F2FP.TF32.F32.PACK_B R21, R21 ;  /* 0x00000015ff15723e */ /* 0x000fca00024050ff */
[----:B------:R2:W-:Y:S01]  /*2970*/  @P0 STG.E desc[UR36][R10.64], R21 ;  /* 0x000000150a000986 */ /* 0x0005e2000c101924 */
[----:B------:R-:W-:Y:S05]  /*2980*/  @!P1 BRA `(.L_x_37) ;  /* 0x0000000000049947 */ /* 0x000fea0003800000 */
[----:B------:R3:W5:Y:S02]  /*2990*/  LDG.E.LTC128B R18, desc[UR36][R6.64+0x4] ;  /* 0x0000042406127981 */ /* 0x000764000c1e1920 */
.L_x_37:
[----:B------:R-:W-:Y:S05]  /*29a0*/  BSYNC B1 ;  /* 0x0000000000017941 */ /* 0x000fea0003800000 */
.L_x_36:
[----:B-----5:R-:W-:Y:S01]  /*29b0*/  LOP3.LUT R12, R18, 0xffffe000, RZ, 0xc0, !PT ;  /* 0xffffe000120c7812 */ /* 0x020fe200078ec0ff */
[----:B------:R-:W-:Y:S01]  /*29c0*/  BSSY B1, `(.L_x_38) ;  /* 0x0000009000017945 */ /* 0x000fe20003800000 */
[----:B------:R-:W-:-:S03]  /*29d0*/  ISETP.GT.AND P0, PT, R3, 0x8, PT ;  /* 0x000000080300780c */ /* 0x000fc60003f04270 */
[----:B------:R-:W-:Y:S01]  /*29e0*/  FMUL R12, R12, R89 ;  /* 0x000000590c0c7220 */ /* 0x000fe20000400000 */
[----:B------:R-:W-:-:S03]  /*29f0*/  ISETP.GT.AND P2, PT, R0, RZ, P0 ;  /* 0x000000ff0000720c */ /* 0x000fc60000744270 */
[----:B------:R-:W-:-:S05]  /*2a00*/  FFMA R27, R27, R88, R12 ;  /* 0x000000581b1b7223 */ /* 0x000fca000000000c */
[----:B------:R-:W-:-:S05]  /*2a10*/  F2FP.TF32.F32.PACK_B R27, R27 ;  /* 0x0000001bff1b723e */ /* 0x000fca00024050ff */
[----:B------:R4:W-:Y:S01]  /*2a20*/  @P1 STG.E desc[UR36][R10.64+0x4], R27 ;  /* 0x0000041b0a001986 */ /* 0x0009e2000c101924 */
[----:B------:R-:W-:Y:S05]  /*2a30*/  @!P2 BRA `(.L_x_39) ;  /* 0x000000000004a947 */ /* 0x000fea0003800000 */
[----:B------:R0:W5:Y:S02]  /*2a40*/  LDG.E.LTC128B R18, desc[UR36][R4.64+0x20] ;  /* 0x0000202404127981 */ /* 0x000164000c1e1920 */
.L_x_39:
[----:B------:R-:W-:Y:S05]  /*2a50*/  BSYNC B1 ;  /* 0x0000000000017941 */ /* 0x000fea0003800000 */
.L_x_38:
        /* <DEDUP_REMOVED lines=10> */
.L_x_41:
[----:B------:R-:W-:Y:S05]  /*2b00*/  BSYNC B1 ;  /* 0x0000000000017941 */ /* 0x000fea0003800000 */
.L_x_40:
[----:B-----5:R-:W-:Y:S01]  /*2b10*/  LOP3.LUT R12, R18, 0xffffe000, RZ, 0xc0, !PT ;  /* 0xffffe000120c7812 */ /* 0x020fe200078ec0ff */
[----:B------:R-:W-:Y:S01]  /*2b20*/  BSSY B1, `(.L_x_42) ;  /* 0x0000008000017945 */ /* 0x000fe20003800000 */
[----:B------:R-:W-:-:S03]  /*2b30*/  ISETP.GT.AND P0, PT, R0, 0x8, P0 ;  /* 0x000000080000780c */ /* 0x000fc60000704270 */
[----:B------:R-:W-:-:S04]  /*2b40*/  FMUL R12, R12, R89 ;  /* 0x000000590c0c7220 */ /* 0x000fc80000400000 */
[----:B------:R-:W-:-:S05]  /*2b50*/  FFMA R29, R29, R88, R12 ;  /* 0x000000581d1d7223 */ /* 0x000fca000000000c */
[----:B------:R-:W-:-:S05]  /*2b60*/  F2FP.TF32.F32.PACK_B R29, R29 ;  /* 0x0000001dff1d723e */ /* 0x000fca00024050ff */
[----:B------:R0:W-:Y:S01]  /*2b70*/  @P3 STG.E desc[UR36][R8.64+0x24], R29 ;  /* 0x0000241d08003986 */ /* 0x0001e2000c101924 */
[----:B------:R-:W-:Y:S05]  /*2b80*/  @!P0 BRA `(.L_x_43) ;  /* 0x0000000000048947 */ /* 0x000fea0003800000 */
[----:B------:R0:W5:Y:S02]  /*2b90*/  LDG.E.LTC128B R18, desc[UR36][R6.64+0x20] ;  /* 0x0000202406127981 */ /* 0x000164000c1e1920 */
.L_x_43:
[----:B------:R-:W-:Y:S05]  /*2ba0*/  BSYNC B1 ;  /* 0x0000000000017941 */ /* 0x000fea0003800000 */
.L_x_42:
[----:B-----5:R-:W-:Y:S01]  /*2bb0*/  LOP3.LUT R12, R18, 0xffffe000, RZ, 0xc0, !PT ;  /* 0xffffe000120c7812 */ /* 0x020fe200078ec0ff */
[----:B------:R-:W-:Y:S01]  /*2bc0*/  BSSY B1, `(.L_x_44) ;  /* 0x0000008000017945 */ /* 0x000fe20003800000 */
[----:B------:R-:W-:-:S03]  /*2bd0*/  ISETP.GT.AND P1, PT, R0, 0x8, P1 ;  /* 0x000000080000780c */ /* 0x000fc60000f24270 */
[----:B0-----:R-:W-:-:S04]  /*2be0*/  FMUL R13, R12, R89 ;  /* 0x000000590c0d7220 */ /* 0x001fc80000400000 */
[----:B------:R-:W-:-:S05]  /*2bf0*/  FFMA R13, R30, R88, R13 ;  /* 0x000000581e0d7223 */ /* 0x000fca000000000d */
[----:B------:R-:W-:-:S05]  /*2c00*/  F2FP.TF32.F32.PACK_B R13, R13 ;  /* 0x0000000dff0d723e */ /* 0x000fca00024050ff */
[----:B------:R0:W-:Y:S01]  /*2c10*/  @P0 STG.E desc[UR36][R10.64+0x20], R13 ;  /* 0x0000200d0a000986 */ /* 0x0001e2000c101924 */
[----:B------:R-:W-:Y:S05]  /*2c20*/  @!P1 BRA `(.L_x_45) ;  /* 0x0000000000049947 */ /* 0x000fea0003800000 */
[----:B------:R0:W5:Y:S02]  /*2c30*/  LDG.E.LTC128B R18, desc[UR36][R6.64+0x24] ;  /* 0x0000242406127981 */ /* 0x000164000c1e1920 */
.L_x_45:
[----:B------:R-:W-:Y:S05]  /*2c40*/  BSYNC B1 ;  /* 0x0000000000017941 */ /* 0x000fea0003800000 */
.L_x_44:
        /* <DEDUP_REMOVED lines=10> */
.L_x_47:
[----:B------:R-:W-:Y:S05]  /*2cf0*/  BSYNC B1 ;  /* 0x0000000000017941 */ /* 0x000fea0003800000 */
.L_x_46:
[----:B-----5:R-:W-:Y:S01]  /*2d00*/  LOP3.LUT R12, R18, 0xffffe000, RZ, 0xc0, !PT ;  /* 0xffffe000120c7812 */ /* 0x020fe200078ec0ff */
[----:B------:R-:W-:Y:S01]  /*2d10*/  BSSY B1, `(.L_x_48) ;  /* 0x0000009000017945 */ /* 0x000fe20003800000 */
[----:B------:R-:W-:-:S03]  /*2d20*/  ISETP.GT.AND P1, PT, R3, 0x11, PT ;  /* 0x000000110300780c */ /* 0x000fc60003f24270 */
[----:B0-----:R-:W-:Y:S01]  /*2d30*/  FMUL R13, R12, R89 ;  /* 0x000000590c0d7220 */ /* 0x001fe20000400000 */
[----:B------:R-:W-:-:S03]  /*2d40*/  ISETP.GT.AND P3, PT, R0, RZ, P1 ;  /* 0x000000ff0000720c */ /* 0x000fc60000f64270 */
[----:B------:R-:W-:-:S05]  /*2d50*/  FFMA R13, R32, R88, R13 ;  /* 0x00000058200d7223 */ /* 0x000fca000000000d */
[----:B------:R-:W-:-:S05]  /*2d60*/  F2FP.TF32.F32.PACK_B R13, R13 ;  /* 0x0000000dff0d723e */ /* 0x000fca00024050ff */
[----:B------:R0:W-:Y:S01]  /*2d70*/  @P2 STG.E desc[UR36][R8.64+0x40], R13 ;  /* 0x0000400d08002986 */ /* 0x0001e2000c101924 */
[----:B------:R-:W-:Y:S05]  /*2d80*/  @!P3 BRA `(.L_x_49) ;  /* 0x000000000004b947 */ /* 0x000fea0003800000 */
[----:B------:R0:W5:Y:S02]  /*2d90*/  LDG.E.LTC128B R18, desc[UR36][R4.64+0x44] ;  /* 0x0000442404127981 */ /* 0x000164000c1e1920 */
.L_x_49:
[----:B------:R-:W-:Y:S05]  /*2da0*/  BSYNC B1 ;  /* 0x0000000000017941 */ /* 0x000fea0003800000 */
.L_x_48:
        /* <DEDUP_REMOVED lines=9> */
.L_x_51:
[----:B------:R-:W-:Y:S05]  /*2e40*/  BSYNC B1 ;  /* 0x0000000000017941 */ /* 0x000fea0003800000 */
.L_x_50:
        /* <DEDUP_REMOVED lines=9> */
.L_x_53:
[----:B------:R-:W-:Y:S05]  /*2ee0*/  BSYNC B1 ;  /* 0x0000000000017941 */ /* 0x000fea0003800000 */
.L_x_52:
        /* <DEDUP_REMOVED lines=10> */
.L_x_55:
[----:B------:R-:W-:Y:S05]  /*2f90*/  BSYNC B1 ;  /* 0x0000000000017941 */ /* 0x000fea0003800000 */
.L_x_54:
        /* <DEDUP_REMOVED lines=10> */
.L_x_57:
[----:B------:R-:W-:Y:S05]  /*3040*/  BSYNC B1 ;  /* 0x0000000000017941 */ /* 0x000fea0003800000 */
.L_x_56:
        /* <DEDUP_REMOVED lines=9> */
.L_x_59:
[----:B------:R-:W-:Y:S05]  /*30e0*/  BSYNC B1 ;  /* 0x0000000000017941 */ /* 0x000fea0003800000 */
.L_x_58:
        /* <DEDUP_REMOVED lines=9> */
.L_x_61:
[----:B------:R-:W-:Y:S05]  /*3180*/  BSYNC B1 ;  /* 0x0000000000017941 */ /* 0x000fea0003800000 */
.L_x_60:
        /* <DEDUP_REMOVED lines=10> */
.L_x_63:
[----:B------:R-:W-:Y:S05]  /*3230*/  BSYNC B1 ;  /* 0x0000000000017941 */ /* 0x000fea0003800000 */
.L_x_62:
        /* <DEDUP_REMOVED lines=10> */
.L_x_65:
[----:B------:R-:W-:Y:S05]  /*32e0*/  BSYNC B1 ;  /* 0x0000000000017941 */ /* 0x000fea0003800000 */
.L_x_64:
        /* <DEDUP_REMOVED lines=9> */
.L_x_67:
[----:B------:R-:W-:Y:S05]  /*3380*/  BSYNC B1 ;  /* 0x0000000000017941 */ /* 0x000fea0003800000 */
.L_x_66:
        /* <DEDUP_REMOVED lines=9> */
.L_x_69:
[----:B------:R-:W-:Y:S05]  /*3420*/  BSYNC B1 ;  /* 0x0000000000017941 */ /* 0x000fea0003800000 */
.L_x_68:
        /* <DEDUP_REMOVED lines=10> */
.L_x_71:
[----:B------:R-:W-:Y:S05]  /*34d0*/  BSYNC B1 ;  /* 0x0000000000017941 */ /* 0x000fea0003800000 */
.L_x_70:
        /* <DEDUP_REMOVED lines=10> */
.L_x_73:
[----:B------:R-:W-:Y:S05]  /*3580*/  BSYNC B1 ;  /* 0x0000000000017941 */ /* 0x000fea0003800000 */
.L_x_72:
        /* <DEDUP_REMOVED lines=9> */
.L_x_75:
[----:B------:R-:W-:Y:S05]  /*3620*/  BSYNC B1 ;  /* 0x0000000000017941 */ /* 0x000fea0003800000 */
.L_x_74:
        /* <DEDUP_REMOVED lines=9> */
.L_x_77:
[----:B------:R-:W-:Y:S05]  /*36c0*/  BSYNC B1 ;  /* 0x0000000000017941 */ /* 0x000fea0003800000 */
.L_x_76:
        /* <DEDUP_REMOVED lines=10> */
.L_x_79:
[----:B------:R-:W-:Y:S05]  /*3770*/  BSYNC B1 ;  /* 0x0000000000017941 */ /* 0x000fea0003800000 */
.L_x_78:
        /* <DEDUP_REMOVED lines=10> */
.L_x_81:
[----:B------:R-:W-:Y:S05]  /*3820*/  BSYNC B1 ;  /* 0x0000000000017941 */ /* 0x000fea0003800000 */
.L_x_80:
        /* <DEDUP_REMOVED lines=9> */
.L_x_83:
[----:B------:R-:W-:Y:S05]  /*38c0*/  BSYNC B1 ;  /* 0x0000000000017941 */ /* 0x000fea0003800000 */
.L_x_82:
        /* <DEDUP_REMOVED lines=9> */
.L_x_85:
[----:B------:R-:W-:Y:S05]  /*3960*/  BSYNC B1 ;  /* 0x0000000000017941 */ /* 0x000fea0003800000 */
.L_x_84:
        /* <DEDUP_REMOVED lines=10> */
.L_x_87:
[----:B------:R-:W-:Y:S05]  /*3a10*/  BSYNC B1 ;  /* 0x0000000000017941 */ /* 0x000fea0003800000 */
.L_x_86:
        /* <DEDUP_REMOVED lines=10> */
.L_x_89:
[----:B------:R-:W-:Y:S05]  /*3ac0*/  BSYNC B1 ;  /* 0x0000000000017941 */ /* 0x000fea0003800000 */
.L_x_88:
        /* <DEDUP_REMOVED lines=9> */
.L_x_91:
[----:B------:R-:W-:Y:S05]  /*3b60*/  BSYNC B1 ;  /* 0x0000000000017941 */ /* 0x000fea0003800000 */
.L_x_90:
        /* <DEDUP_REMOVED lines=9> */
.L_x_93:
[----:B------:R-:W-:Y:S05]  /*3c00*/  BSYNC B1 ;  /* 0x0000000000017941 */ /* 0x000fea0003800000 */
.L_x_92:
        /* <DEDUP_REMOVED lines=10> */
.L_x_95:
[----:B------:R-:W-:Y:S05]  /*3cb0*/  BSYNC B1 ;  /* 0x0000000000017941 */ /* 0x000fea0003800000 */
.L_x_94:
        /* <DEDUP_REMOVED lines=10> */
.L_x_97:
[----:B------:R-:W-:Y:S05]  /*3d60*/  BSYNC B1 ;  /* 0x0000000000017941 */ /* 0x000fea0003800000 */
.L_x_96:
        /* <DEDUP_REMOVED lines=9> */
.L_x_99:
[----:B------:R-:W-:Y:S05]  /*3e00*/  BSYNC B1 ;  /* 0x0000000000017941 */ /* 0x000fea0003800000 */
.L_x_98:
        /* <DEDUP_REMOVED lines=9> */
.L_x_101:
[----:B------:R-:W-:Y:S05]  /*3ea0*/  BSYNC B1 ;  /* 0x0000000000017941 */ /* 0x000fea0003800000 */
.L_x_100:
        /* <DEDUP_REMOVED lines=10> */
.L_x_103:
[----:B------:R-:W-:Y:S05]  /*3f50*/  BSYNC B1 ;  /* 0x0000000000017941 */ /* 0x000fea0003800000 */
.L_x_102:
        /* <DEDUP_REMOVED lines=10> */
.L_x_105:
[----:B------:R-:W-:Y:S05]  /*4000*/  BSYNC B1 ;  /* 0x0000000000017941 */ /* 0x000fea0003800000 */
.L_x_104:
        /* <DEDUP_REMOVED lines=9> */
.L_x_107:
[----:B------:R-:W-:Y:S05]  /*40a0*/  BSYNC B1 ;  /* 0x0000000000017941 */ /* 0x000fea0003800000 */
.L_x_106:
        /* <DEDUP_REMOVED lines=9> */
.L_x_109:
[----:B------:R-:W-:Y:S05]  /*4140*/  BSYNC B1 ;  /* 0x0000000000017941 */ /* 0x000fea0003800000 */
.L_x_108:
        /* <DEDUP_REMOVED lines=10> */
.L_x_111:
[----:B------:R-:W-:Y:S05]  /*41f0*/  BSYNC B1 ;  /* 0x0000000000017941 */ /* 0x000fea0003800000 */
.L_x_110:
        /* <DEDUP_REMOVED lines=10> */
.L_x_113:
[----:B------:R-:W-:Y:S05]  /*42a0*/  BSYNC B1 ;  /* 0x0000000000017941 */ /* 0x000fea0003800000 */
.L_x_112:
        /* <DEDUP_REMOVED lines=9> */
.L_x_115:
[----:B------:R-:W-:Y:S05]  /*4340*/  BSYNC B1 ;  /* 0x0000000000017941 */ /* 0x000fea0003800000 */
.L_x_114:
        /* <DEDUP_REMOVED lines=9> */
.L_x_117:
[----:B------:R-:W-:Y:S05]  /*43e0*/  BSYNC B1 ;  /* 0x0000000000017941 */ /* 0x000fea0003800000 */
.L_x_116:
        /* <DEDUP_REMOVED lines=10> */
.L_x_119:
[----:B------:R-:W-:Y:S05]  /*4490*/  BSYNC B1 ;  /* 0x0000000000017941 */ /* 0x000fea0003800000 */
.L_x_118:
        /* <DEDUP_REMOVED lines=10> */
.L_x_121:
[----:B------:R-:W-:Y:S05]  /*4540*/  BSYNC B1 ;  /* 0x0000000000017941 */ /* 0x000fea0003800000 */
.L_x_120:
        /* <DEDUP_REMOVED lines=9> */
.L_x_123:
[----:B------:R-:W-:Y:S05]  /*45e0*/  BSYNC B1 ;  /* 0x0000000000017941 */ /* 0x000fea0003800000 */
.L_x_122:
        /* <DEDUP_REMOVED lines=9> */
.L_x_125:
[----:B------:R-:W-:Y:S05]  /*4680*/  BSYNC B1 ;  /* 0x0000000000017941 */ /* 0x000fea0003800000 */
.L_x_124:
        /* <DEDUP_REMOVED lines=10> */
.L_x_127:
[----:B------:R-:W-:Y:S05]  /*4730*/  BSYNC B1 ;  /* 0x0000000000017941 */ /* 0x000fea0003800000 */
.L_x_126:
        /* <DEDUP_REMOVED lines=10> */
.L_x_129:
[----:B------:R-:W-:Y:S05]  /*47e0*/  BSYNC B1 ;  /* 0x0000000000017941 */ /* 0x000fea0003800000 */
.L_x_128:
        /* <DEDUP_REMOVED lines=9> */
.L_x_131:
[----:B------:R-:W-:Y:S05]  /*4880*/  BSYNC B1 ;  /* 0x0000000000017941 */ /* 0x000fea0003800000 */
.L_x_130:
        /* <DEDUP_REMOVED lines=9> */
.L_x_133:
[----:B------:R-:W-:Y:S05]  /*4920*/  BSYNC B1 ;  /* 0x0000000000017941 */ /* 0x000fea0003800000 */
.L_x_132:
        /* <DEDUP_REMOVED lines=10> */
.L_x_135:
[----:B------:R-:W-:Y:S05]  /*49d0*/  BSYNC B1 ;  /* 0x0000000000017941 */ /* 0x000fea0003800000 */
.L_x_134:
        /* <DEDUP_REMOVED lines=10> */
.L_x_137:
[----:B------:R-:W-:Y:S05]  /*4a80*/  BSYNC B1 ;  /* 0x0000000000017941 */ /* 0x000fea0003800000 */
.L_x_136:
        /* <DEDUP_REMOVED lines=9> */
.L_x_139:
[----:B------:R-:W-:Y:S05]  /*4b20*/  BSYNC B1 ;  /* 0x0000000000017941 */ /* 0x000fea0003800000 */
.L_x_138:
        /* <DEDUP_REMOVED lines=9> */
.L_x_141:
[----:B------:R-:W-:Y:S05]  /*4bc0*/  BSYNC B1 ;  /* 0x0000000000017941 */ /* 0x000fea0003800000 */
.L_x_140:
        /* <DEDUP_REMOVED lines=10> */
.L_x_143:
[----:B------:R-:W-:Y:S05]  /*4c70*/  BSYNC B1 ;  /* 0x0000000000017941 */ /* 0x000fea0003800000 */
.L_x_142:
        /* <DEDUP_REMOVED lines=10> */
.L_x_145:
[----:B------:R-:W-:Y:S05]  /*4d20*/  BSYNC B1 ;  /* 0x0000000000017941 */ /* 0x000fea0003800000 */
.L_x_144:
        /* <DEDUP_REMOVED lines=9> */
.L_x_147:
[----:B------:R-:W-:Y:S05]  /*4dc0*/  BSYNC B1 ;  /* 0x0000000000017941 */ /* 0x000fea0003800000 */
.L_x_146:
        /* <DEDUP_REMOVED lines=9> */
.L_x_149:
[----:B------:R-:W-:Y:S05]  /*4e60*/  BSYNC B1 ;  /* 0x0000000000017941 */ /* 0x000fea0003800000 */
.L_x_148:
        /* <DEDUP_REMOVED lines=10> */
.L_x_151:
[----:B------:R-:W-:Y:S05]  /*4f10*/  BSYNC B1 ;  /* 0x0000000000017941 */ /* 0x000fea0003800000 */
.L_x_150:
        /* <DEDUP_REMOVED lines=10> */
.L_x_153:
[----:B------:R-:W-:Y:S05]  /*4fc0*/  BSYNC B1 ;  /* 0x0000000000017941 */ /* 0x000fea0003800000 */
.L_x_152:
[----:B01---5:R-:W-:Y:S01]  /*4fd0*/  LOP3.LUT R4, R18, 0xffffe000, RZ, 0xc0, !PT ;  /* 0xffffe00012047812 */ /* 0x023fe200078ec0ff */
        /* <DEDUP_REMOVED lines=8> */
.L_x_155:
[----:B------:R-:W-:Y:S05]  /*5060*/  BSYNC B1 ;  /* 0x0000000000017941 */ /* 0x000fea0003800000 */
.L_x_154:
[----:B-----5:R-:W-:Y:S01]  /*5070*/  LOP3.LUT R4, R18, 0xffffe000, RZ, 0xc0, !PT ;  /* 0xffffe00012047812 */ /* 0x020fe200078ec0ff */
[----:B------:R-:W-:Y:S01]  /*5080*/  @P0 IMAD.MOV.U32 R5, RZ, RZ, R11 ;  /* 0x000000ffff050224 */ /* 0x000fe200078e000b */
[----:B------:R-:W-:Y:S01]  /*5090*/  ISETP.GT.AND P1, PT, R0, 0x8, P1 ;  /* 0x000000080000780c */ /* 0x000fe20000f24270 */
[----:B------:R-:W-:Y:S02]  /*50a0*/  BSSY B1, `(.L_x_156) ;  /* 0x0000008000017945 */ /* 0x000fe40003800000 */
[----:B------:R-:W-:Y:S01]  /*50b0*/  FMUL R3, R4, R89 ;  /* 0x0000005904037220 */ /* 0x000fe20000400000 */
[----:B------:R-:W-:-:S03]  /*50c0*/  @P0 IMAD.MOV.U32 R4, RZ, RZ, R10 ;  /* 0x000000ffff040224 */ /* 0x000fc600078e000a */
[----:B------:R-:W-:-:S05]  /*50d0*/  FFMA R3, R86, R88, R3 ;  /* 0x0000005856037223 */ /* 0x000fca0000000003 */
[----:B------:R-:W-:-:S05]  /*50e0*/  F2FP.TF32.F32.PACK_B R3, R3 ;  /* 0x00000003ff03723e */ /* 0x000fca00024050ff */
[----:B------:R0:W-:Y:S01]  /*50f0*/  @P0 STG.E desc[UR36][R4.64+0x1e0], R3 ;  /* 0x0001e00304000986 */ /* 0x0001e2000c101924 */
[----:B------:R-:W-:Y:S05]  /*5100*/  @!P1 BRA `(.L_x_157) ;  /* 0x0000000000049947 */ /* 0x000fea0003800000 */
[----:B------:R0:W5:Y:S02]  /*5110*/  LDG.E.LTC128B R18, desc[UR36][R6.64+0x1e4] ;  /* 0x0001e42406127981 */ /* 0x000164000c1e1920 */
.L_x_157:
[----:B------:R-:W-:Y:S05]  /*5120*/  BSYNC B1 ;  /* 0x0000000000017941 */ /* 0x000fea0003800000 */
.L_x_156:
[----:B------:R-:W-:Y:S05]  /*5130*/  @!P1 BRA `(.L_x_158) ;  /* 0x0000001000b09947 */ /* 0x000fea0003800000 */
[----:B-----5:R-:W-:-:S05]  /*5140*/  LOP3.LUT R18, R18, 0xffffe000, RZ, 0xc0, !PT ;  /* 0xffffe00012127812 */ /* 0x020fca00078ec0ff */
[----:B------:R-:W-:-:S04]  /*5150*/  FMUL R18, R18, R89 ;  /* 0x0000005912127220 */ /* 0x000fc80000400000 */
[----:B------:R-:W-:-:S05]  /*5160*/  FFMA R87, R87, R88, R18 ;  /* 0x0000005857577223 */ /* 0x000fca0000000012 */
[----:B------:R-:W-:-:S05]  /*5170*/  F2FP.TF32.F32.PACK_B R87, R87 ;  /* 0x00000057ff57723e */ /* 0x000fca00024050ff */
[----:B------:R0:W-:Y:S01]  /*5180*/  STG.E desc[UR36][R10.64+0x1e4], R87 ;  /* 0x0001e4570a007986 */ /* 0x0001e2000c101924 */
[----:B------:R-:W-:Y:S05]  /*5190*/  BRA `(.L_x_158) ;  /* 0x0000001000987947 */ /* 0x000fea0003800000 */
.L_x_33:
[----:B------:R-:W-:Y:S01]  /*51a0*/  ISETP.GT.AND P4, PT, R3, 0x1, PT ;  /* 0x000000010300780c */ /* 0x000fe20003f84270 */
[----:B------:R-:W-:Y:S01]  /*51b0*/  ULDC.64 UR4, c[0x0][0x5c0] ;  /* 0x0001700000047ab9 */ /* 0x000fe20000000a00 */
[-C--:B------:R-:W-:Y:S01]  /*51c0*/  FMUL R9, R24, R88.reuse ;  /* 0x0000005818097220 */ /* 0x080fe20000400000 */
[----:B------:R-:W-:Y:S01]  /*51d0*/  LEA R4, P3, R104, UR4, 0x2 ;  /* 0x0000000468047c11 */ /* 0x000fe2000f8610ff */
[-C--:B------:R-:W-:Y:S01]  /*51e0*/  FMUL R25, R25, R88.reuse ;  /* 0x0000005819197220 */ /* 0x080fe20000400000 */
[----:B------:R-:W-:Y:S01]  /*51f0*/  ISETP.GT.AND P1, PT, R0, RZ, P4 ;  /* 0x000000ff0000720c */ /* 0x000fe20002724270 */
[-C--:B------:R-:W-:Y:S01]  /*5200*/  FMUL R11, R26, R88.reuse ;  /* 0x000000581a0b7220 */ /* 0x080fe20000400000 */
[----:B------:R-:W-:Y:S01]  /*5210*/  LEA.HI.X R5, R104, UR5, R113, 0x2, P3 ;  /* 0x0000000568057c11 */ /* 0x000fe200098f1471 */
[-C--:B------:R-:W-:Y:S01]  /*5220*/  FMUL R27, R27, R88.reuse ;  /* 0x000000581b1b7220 */ /* 0x080fe20000400000 */
[----:B------:R-:W-:Y:S01]  /*5230*/  F2FP.TF32.F32.PACK_B R9, R9 ;  /* 0x00000009ff09723e */ /* 0x000fe200024050ff */
[-C--:B------:R-:W-:Y:S01]  /*5240*/  FMUL R29, R29, R88.reuse ;  /* 0x000000581d1d7220 */ /* 0x080fe20000400000 */
[----:B------:R-:W-:Y:S01]  /*5250*/  F2FP.TF32.F32.PACK_B R25, R25 ;  /* 0x00000019ff19723e */ /* 0x000fe200024050ff */
[----:B------:R-:W-:Y:S01]  /*5260*/  FMUL R31, R31, R88 ;  /* 0x000000581f1f7220 */ /* 0x000fe20000400000 */
[C---:B------:R-:W-:Y:S01]  /*5270*/  SHF.L.U64.HI R7, R94.reuse, 0x2, R95 ;  /* 0x000000025e077819 */ /* 0x040fe2000001025f */
[----:B------:R0:W-:Y:S01]  /*5280*/  @P2 STG.E desc[UR36][R4.64], R9 ;  /* 0x0000000904002986 */ /* 0x0001e2000c101924 */
[----:B------:R-:W-:Y:S01]  /*5290*/  LEA R6, P3, R94, R4, 0x2 ;  /* 0x000000045e067211 */ /* 0x000fe200078610ff */
[-C--:B------:R-:W-:Y:S01]  /*52a0*/  FMUL R13, R32, R88.reuse ;  /* 0x00000058200d7220 */ /* 0x080fe20000400000 */
[C---:B------:R-:W-:Y:S01]  /*52b0*/  ISETP.GT.AND P2, PT, R3.reuse, 0x8, PT ;  /* 0x000000080300780c */ /* 0x040fe20003f44270 */
[----:B------:R-:W-:Y:S01]  /*52c0*/  @P1 STG.E desc[UR36][R4.64+0x4], R25 ;  /* 0x0000041904001986 */ /* 0x000fe2000c101924 */
[----:B------:R-:W-:Y:S01]  /*52d0*/  ISETP.GT.AND P1, PT, R3, 0x9, PT ;  /* 0x000000090300780c */ /* 0x000fe20003f24270 */
[----:B------:R-:W-:Y:S01]  /*52e0*/  IMAD.X R7, R7, 0x1, R5, P3 ;  /* 0x0000000107077824 */ /* 0x000fe200018e0605 */
[C---:B------:R-:W-:Y:S01]  /*52f0*/  ISETP.GT.AND P0, PT, R0.reuse, 0x8, P0 ;  /* 0x000000080000780c */ /* 0x040fe20000704270 */
[-C--:B------:R-:W-:Y:S01]  /*5300*/  FMUL R33, R33, R88.reuse ;  /* 0x0000005821217220 */ /* 0x080fe20000400000 */
[C---:B------:R-:W-:Y:S01]  /*5310*/  ISETP.GT.AND P4, PT, R0.reuse, 0x8, P4 ;  /* 0x000000080000780c */ /* 0x040fe20002784270 */
[-C--:B------:R-:W-:Y:S01]  /*5320*/  FMUL R35, R35, R88.reuse ;  /* 0x0000005823237220 */ /* 0x080fe20000400000 */
[----:B------:R-:W-:Y:S01]  /*5330*/  ISETP.GT.AND P5, PT, R0, RZ, P2 ;  /* 0x000000ff0000720c */ /* 0x000fe200017a4270 */
[-C--:B0-----:R-:W-:Y:S01]  /*5340*/  FMUL R9, R28, R88.reuse ;  /* 0x000000581c097220 */ /* 0x081fe20000400000 */
[C---:B------:R-:W-:Y:S01]  /*5350*/  ISETP.GT.AND P3, PT, R0.reuse, RZ, P1 ;  /* 0x000000ff0000720c */ /* 0x040fe20000f64270 */
[-C--:B------:R-:W-:Y:S01]  /*5360*/  FMUL R37, R37, R88.reuse ;  /* 0x0000005825257220 */ /* 0x080fe20000400000 */
[----:B------:R-:W-:Y:S01]  /*5370*/  F2FP.TF32.F32.PACK_B R11, R11 ;  /* 0x0000000bff0b723e */ /* 0x000fe200024050ff */
[-C--:B------:R-:W-:Y:S01]  /*5380*/  FMUL R39, R39, R88.reuse ;  /* 0x0000005827277220 */ /* 0x080fe20000400000 */
[----:B------:R-:W-:Y:S01]  /*5390*/  F2FP.TF32.F32.PACK_B R27, R27 ;  /* 0x0000001bff1b723e */ /* 0x000fe200024050ff */
[-C--:B------:R-:W-:Y:S01]  /*53a0*/  FMUL R41, R41, R88.reuse ;  /* 0x0000005829297220 */ /* 0x080fe20000400000 */
[----:B------:R-:W-:Y:S01]  /*53b0*/  F2FP.TF32.F32.PACK_B R9, R9 ;  /* 0x00000009ff09723e */ /* 0x000fe200024050ff */
[----:B------:R0:W-:Y:S01]  /*53c0*/  @P0 STG.E desc[UR36][R6.64], R11 ;  /* 0x0000000b06000986 */ /* 0x0001e2000c101924 */
[----:B------:R-:W-:Y:S01]  /*53d0*/  F2FP.TF32.F32.PACK_B R29, R29 ;  /* 0x0000001dff1d723e */ /* 0x000fe200024050ff */
[-C--:B------:R-:W-:Y:S01]  /*53e0*/  FMUL R43, R43, R88.reuse ;  /* 0x000000582b2b7220 */ /* 0x080fe20000400000 */
[----:B------:R-:W-:Y:S01]  /*53f0*/  ISETP.GT.AND P0, PT, R3, 0x10, PT ;  /* 0x000000100300780c */ /* 0x000fe20003f04270 */
[----:B------:R-:W-:Y:S01]  /*5400*/  @P4 STG.E desc[UR36][R6.64+0x4], R27 ;  /* 0x0000041b06004986 */ /* 0x000fe2000c101924 */
[C---:B------:R-:W-:Y:S01]  /*5410*/  ISETP.GT.AND P2, PT, R0.reuse, 0x8, P2 ;  /* 0x000000080000780c */ /* 0x040fe20001744270 */
[-C--:B------:R-:W-:Y:S01]  /*5420*/  FMUL R45, R45, R88.reuse ;  /* 0x000000582d2d7220 */ /* 0x080fe20000400000 */
[C---:B------:R-:W-:Y:S01]  /*5430*/  ISETP.GT.AND P1, PT, R0.reuse, 0x8, P1 ;  /* 0x000000080000780c */ /* 0x040fe20000f24270 */
[----:B------:R1:W-:Y:S01]  /*5440*/  @P5 STG.E desc[UR36][R4.64+0x20], R9 ;  /* 0x0000200904005986 */ /* 0x0003e2000c101924 */
[----:B------:R-:W-:Y:S01]  /*5450*/  ISETP.GT.AND P5, PT, R0, RZ, P0 ;  /* 0x000000ff0000720c */ /* 0x000fe200007a4270 */
[-C--:B------:R-:W-:Y:S01]  /*5460*/  FMUL R47, R47, R88.reuse ;  /* 0x000000582f2f7220 */ /* 0x080fe20000400000 */
[----:B------:R-:W-:Y:S01]  /*5470*/  F2FP.TF32.F32.PACK_B R31, R31 ;  /* 0x0000001fff1f723e */ /* 0x000fe200024050ff */
[----:B------:R-:W-:Y:S01]  /*5480*/  @P3 STG.E desc[UR36][R4.64+0x24], R29 ;  /* 0x0000241d04003986 */ /* 0x000fe2000c101924 */
[----:B------:R-:W-:Y:S01]  /*5490*/  ISETP.GT.AND P3, PT, R3, 0x11, PT ;  /* 0x000000110300780c */ /* 0x000fe20003f64270 */
[-C--:B0-----:R-:W-:Y:S01]  /*54a0*/  FMUL R11, R30, R88.reuse ;  /* 0x000000581e0b7220 */ /* 0x081fe20000400000 */
[----:B------:R-:W-:Y:S01]  /*54b0*/  F2FP.TF32.F32.PACK_B R13, R13 ;  /* 0x0000000dff0d723e */ /* 0x000fe200024050ff */
[-C--:B------:R-:W-:Y:S01]  /*54c0*/  FMUL R49, R49, R88.reuse ;  /* 0x0000005831317220 */ /* 0x080fe20000400000 */
[----:B------:R-:W-:Y:S01]  /*54d0*/  ISETP.GT.AND P4, PT, R0, RZ, P3 ;  /* 0x000000ff0000720c */ /* 0x000fe20001f84270 */
[-C--:B------:R-:W-:Y:S01]  /*54e0*/  FMUL R51, R51, R88.reuse ;  /* 0x0000005833337220 */ /* 0x080fe20000400000 */
[----:B------:R-:W-:Y:S01]  /*54f0*/  F2FP.TF32.F32.PACK_B R11, R11 ;  /* 0x0000000bff0b723e */ /* 0x000fe200024050ff */
[-C--:B-1----:R-:W-:Y:S01]  /*5500*/  FMUL R9, R34, R88.reuse ;  /* 0x0000005822097220 */ /* 0x082fe20000400000 */
[----:B------:R-:W-:Y:S01]  /*5510*/  F2FP.TF32.F32.PACK_B R33, R33 ;  /* 0x00000021ff21723e */ /* 0x000fe200024050ff */
[-C--:B------:R-:W-:Y:S01]  /*5520*/  FMUL R53, R53, R88.reuse ;  /* 0x0000005835357220 */ /* 0x080fe20000400000 */
[C---:B------:R-:W-:Y:S01]  /*5530*/  ISETP.GT.AND P0, PT, R0.reuse, 0x8, P0 ;  /* 0x000000080000780c */ /* 0x040fe20000704270 */
[----:B------:R0:W-:Y:S01]  /*5540*/  @P2 STG.E desc[UR36][R6.64+0x20], R11 ;  /* 0x0000200b06002986 */ /* 0x0001e2000c101924 */
[----:B------:R-:W-:Y:S01]  /*5550*/  ISETP.GT.AND P2, PT, R3, 0x19, PT ;  /* 0x000000190300780c */ /* 0x000fe20003f44270 */
[-C--:B------:R-:W-:Y:S01]  /*5560*/  FMUL R55, R55, R88.reuse ;  /* 0x0000005837377220 */ /* 0x080fe20000400000 */
[----:B------:R-:W-:Y:S01]  /*5570*/  F2FP.TF32.F32.PACK_B R9, R9 ;  /* 0x00000009ff09723e */ /* 0x000fe200024050ff */
[----:B------:R-:W-:Y:S01]  /*5580*/  @P1 STG.E desc[UR36][R6.64+0x24], R31 ;  /* 0x0000241f06001986 */ /* 0x000fe2000c101924 */
[----:B------:R-:W-:Y:S01]  /*5590*/  ISETP.GT.AND P1, PT, R3, 0x18, PT ;  /* 0x000000180300780c */ /* 0x000fe20003f24270 */
[-C--:B------:R-:W-:Y:S01]  /*55a0*/  FMUL R57, R57, R88.reuse ;  /* 0x0000005839397220 */ /* 0x080fe20000400000 */
[----:B------:R-:W-:Y:S01]  /*55b0*/  F2FP.TF32.F32.PACK_B R35, R35 ;  /* 0x00000023ff23723e */ /* 0x000fe200024050ff */
[----:B------:R1:W-:Y:S01]  /*55c0*/  @P5 STG.E desc[UR36][R4.64+0x40], R13 ;  /* 0x0000400d04005986 */ /* 0x0003e2000c101924 */
[C---:B------:R-:W-:Y:S01]  /*55d0*/  ISETP.GT.AND P5, PT, R0.reuse, RZ, P1 ;  /* 0x000000ff0000720c */ /* 0x040fe20000fa4270 */
[-C--:B------:R-:W-:Y:S01]  /*55e0*/  FMUL R59, R59, R88.reuse ;  /* 0x000000583b3b7220 */ /* 0x080fe20000400000 */
[----:B------:R-:W-:Y:S01]  /*55f0*/  F2FP.TF32.F32.PACK_B R37, R37 ;  /* 0x00000025ff25723e */ /* 0x000fe200024050ff */
[----:B------:R-:W-:Y:S01]  /*5600*/  @P4 STG.E desc[UR36][R4.64+0x44], R33 ;  /* 0x0000442104004986 */ /* 0x000fe2000c101924 */
[----:B------:R-:W-:Y:S01]  /*5610*/  ISETP.GT.AND P4, PT, R0, 0x8, P3 ;  /* 0x000000080000780c */ /* 0x000fe20001f84270 */
[-C--:B0-----:R-:W-:Y:S01]  /*5620*/  FMUL R11, R36, R88.reuse ;  /* 0x00000058240b7220 */ /* 0x081fe20000400000 */
[C---:B------:R-:W-:Y:S01]  /*5630*/  ISETP.GT.AND P3, PT, R0.reuse, RZ, P2 ;  /* 0x000000ff0000720c */ /* 0x040fe20001764270 */
[----:B------:R0:W-:Y:S01]  /*5640*/  @P0 STG.E desc[UR36][R6.64+0x40], R9 ;  /* 0x0000400906000986 */ /* 0x0001e2000c101924 */
[----:B------:R-:W-:Y:S01]  /*5650*/  ISETP.GT.AND P1, PT, R0, 0x8, P1 ;  /* 0x000000080000780c */ /* 0x000fe20000f24270 */
[-C--:B------:R-:W-:Y:S01]  /*5660*/  FMUL R61, R61, R88.reuse ;  /* 0x000000583d3d7220 */ /* 0x080fe20000400000 */
[----:B------:R-:W-:Y:S01]  /*5670*/  F2FP.TF32.F32.PACK_B R11, R11 ;  /* 0x0000000bff0b723e */ /* 0x000fe200024050ff */
[-C--:B-1----:R-:W-:Y:S01]  /*5680*/  FMUL R13, R40, R88.reuse ;  /* 0x00000058280d7220 */ /* 0x082fe20000400000 */
[----:B------:R-:W-:Y:S01]  /*5690*/  ISETP.GT.AND P0, PT, R3, 0x20, PT ;  /* 0x000000200300780c */ /* 0x000fe20003f04270 */
[-C--:B------:R-:W-:Y:S01]  /*56a0*/  FMUL R63, R63, R88.reuse ;  /* 0x000000583f3f7220 */ /* 0x080fe20000400000 */
[----:B------:R-:W-:Y:S01]  /*56b0*/  F2FP.TF32.F32.PACK_B R39, R39 ;  /* 0x00000027ff27723e */ /* 0x000fe200024050ff */
[-C--:B------:R-:W-:Y:S01]  /*56c0*/  FMUL R65, R65, R88.reuse ;  /* 0x0000005841417220 */ /* 0x080fe20000400000 */
[----:B------:R-:W-:Y:S01]  /*56d0*/  F2FP.TF32.F32.PACK_B R13, R13 ;  /* 0x0000000dff0d723e */ /* 0x000fe200024050ff */
[----:B------:R-:W-:Y:S01]  /*56e0*/  @P4 STG.E desc[UR36][R6.64+0x44], R35 ;  /* 0x0000442306004986 */ /* 0x000fe2000c101924 */
[----:B------:R-:W-:Y:S01]  /*56f0*/  ISETP.GT.AND P4, PT, R0, 0x8, P2 ;  /* 0x000000080000780c */ /* 0x000fe20001784270 */
[-C--:B0-----:R-:W-:Y:S01]  /*5700*/  FMUL R9, R38, R88.reuse ;  /* 0x0000005826097220 */ /* 0x081fe20000400000 */
[----:B------:R-:W-:Y:S01]  /*5710*/  ISETP.GT.AND P2, PT, R3, 0x21, PT ;  /* 0x000000210300780c */ /* 0x000fe20003f44270 */
[----:B------:R0:W-:Y:S01]  /*5720*/  @P5 STG.E desc[UR36][R4.64+0x60], R11 ;  /* 0x0000600b04005986 */ /* 0x0001e2000c101924 */
[C---:B------:R-:W-:Y:S01]  /*5730*/  ISETP.GT.AND P5, PT, R0.reuse, RZ, P0 ;  /* 0x000000ff0000720c */ /* 0x040fe200007a4270 */
[-C--:B------:R-:W-:Y:S01]  /*5740*/  FMUL R67, R67, R88.reuse ;  /* 0x0000005843437220 */ /* 0x080fe20000400000 */
[----:B------:R-:W-:Y:S01]  /*5750*/  F2FP.TF32.F32.PACK_B R9, R9 ;  /* 0x00000009ff09723e */ /* 0x000fe200024050ff */
[----:B------:R-:W-:Y:S01]  /*5760*/  @P3 STG.E desc[UR36][R4.64+0x64], R37 ;  /* 0x0000642504003986 */ /* 0x000fe2000c101924 */
[C---:B------:R-:W-:Y:S01]  /*5770*/  ISETP.GT.AND P3, PT, R0.reuse, RZ, P2 ;  /* 0x000000ff0000720c */ /* 0x040fe20001764270 */
[-C--:B------:R-:W-:Y:S01]  /*5780*/  FMUL R69, R69, R88.reuse ;  /* 0x0000005845457220 */ /* 0x080fe20000400000 */
[----:B------:R-:W-:Y:S01]  /*5790*/  F2FP.TF32.F32.PACK_B R41, R41 ;  /* 0x00000029ff29723e */ /* 0x000fe200024050ff */
[----:B------:R1:W-:Y:S01]  /*57a0*/  @P1 STG.E desc[UR36][R6.64+0x60], R9 ;  /* 0x0000600906001986 */ /* 0x0003e2000c101924 */
[C---:B------:R-:W-:Y:S01]  /*57b0*/  ISETP.GT.AND P0, PT, R0.reuse, 0x8, P0 ;  /* 0x000000080000780c */ /* 0x040fe20000704270 */
[-C--:B------:R-:W-:Y:S01]  /*57c0*/  FMUL R71, R71, R88.reuse ;  /* 0x0000005847477220 */ /* 0x080fe20000400000 */
[C---:B------:R-:W-:Y:S01]  /*57d0*/  ISETP.GT.AND P1, PT, R3.reuse, 0x28, PT ;  /* 0x000000280300780c */ /* 0x040fe20003f24270 */
[----:B------:R-:W-:Y:S01]  /*57e0*/  @P4 STG.E desc[UR36][R6.64+0x64], R39 ;  /* 0x0000642706004986 */ /* 0x000fe2000c101924 */
[----:B------:R-:W-:Y:S01]  /*57f0*/  ISETP.GT.AND P4, PT, R0, 0x8, P2 ;  /* 0x000000080000780c */ /* 0x000fe20001784270 */
[-C--:B0-----:R-:W-:Y:S01]  /*5800*/  FMUL R11, R44, R88.reuse ;  /* 0x000000582c0b7220 */ /* 0x081fe20000400000 */
[----:B------:R-:W-:Y:S01]  /*5810*/  ISETP.GT.AND P2, PT, R3, 0x29, PT ;  /* 0x000000290300780c */ /* 0x000fe20003f44270 */
[----:B------:R0:W-:Y:S01]  /*5820*/  @P5 STG.E desc[UR36][R4.64+0x80], R13 ;  /* 0x0000800d04005986 */ /* 0x0001e2000c101924 */
[----:B------:R-:W-:Y:S01]  /*5830*/  ISETP.GT.AND P5, PT, R0, RZ, P1 ;  /* 0x000000ff0000720c */ /* 0x000fe20000fa4270 */
[-C--:B------:R-:W-:Y:S01]  /*5840*/  FMUL R73, R73, R88.reuse ;  /* 0x0000005849497220 */ /* 0x080fe20000400000 */
[----:B------:R-:W-:Y:S01]  /*5850*/  F2FP.TF32.F32.PACK_B R43, R43 ;  /* 0x0000002bff2b723e */ /* 0x000fe200024050ff */
[-C--:B-1----:R-:W-:Y:S01]  /*5860*/  FMUL R9, R42, R88.reuse ;  /* 0x000000582a097220 */ /* 0x082fe20000400000 */
[----:B------:R-:W-:Y:S01]  /*5870*/  @P3 STG.E desc[UR36][R4.64+0x84], R41 ;  /* 0x0000842904003986 */ /* 0x000fe2000c101924 */
[----:B------:R-:W-:Y:S01]  /*5880*/  ISETP.GT.AND P3, PT, R0, RZ, P2 ;  /* 0x000000ff0000720c */ /* 0x000fe20001764270 */
[-C--:B------:R-:W-:Y:S01]  /*5890*/  FMUL R75, R75, R88.reuse ;  /* 0x000000584b4b7220 */ /* 0x080fe20000400000 */
[----:B------:R-:W-:Y:S01]  /*58a0*/  F2FP.TF32.F32.PACK_B R11, R11 ;  /* 0x0000000bff0b723e */ /* 0x000fe200024050ff */
[-C--:B------:R-:W-:Y:S01]  /*58b0*/  FMUL R77, R77, R88.reuse ;  /* 0x000000584d4d7220 */ /* 0x080fe20000400000 */
[----:B------:R-:W-:Y:S01]  /*58c0*/  F2FP.TF32.F32.PACK_B R9, R9 ;  /* 0x00000009ff09723e */ /* 0x000fe200024050ff */
[-C--:B------:R-:W-:Y:S01]  /*58d0*/  FMUL R79, R79, R88.reuse ;  /* 0x000000584f4f7220 */ /* 0x080fe20000400000 */
[----:B------:R-:W-:Y:S01]  /*58e0*/  F2FP.TF32.F32.PACK_B R45, R45 ;  /* 0x0000002dff2d723e */ /* 0x000fe200024050ff */
[-C--:B0-----:R-:W-:Y:S01]  /*58f0*/  FMUL R13, R48, R88.reuse ;  /* 0x00000058300d7220 */ /* 0x081fe20000400000 */
[C---:B------:R-:W-:Y:S01]  /*5900*/  ISETP.GT.AND P1, PT, R0.reuse, 0x8, P1 ;  /* 0x000000080000780c */ /* 0x040fe20000f24270 */
[----:B------:R0:W-:Y:S01]  /*5910*/  @P0 STG.E desc[UR36][R6.64+0x80], R9 ;  /* 0x0000800906000986 */ /* 0x0001e2000c101924 */
[----:B------:R-:W-:Y:S01]  /*5920*/  ISETP.GT.AND P0, PT, R3, 0x30, PT ;  /* 0x000000300300780c */ /* 0x000fe20003f04270 */
[-C--:B------:R-:W-:Y:S01]  /*5930*/  FMUL R81, R81, R88.reuse ;  /* 0x0000005851517220 */ /* 0x080fe20000400000 */
[----:B------:R-:W-:Y:S01]  /*5940*/  F2FP.TF32.F32.PACK_B R47, R47 ;  /* 0x0000002fff2f723e */ /* 0x000fe200024050ff */
[----:B------:R-:W-:Y:S01]  /*5950*/  @P4 STG.E desc[UR36][R6.64+0x84], R43 ;  /* 0x0000842b06004986 */ /* 0x000fe2000c101924 */
[C---:B------:R-:W-:Y:S01]  /*5960*/  ISETP.GT.AND P4, PT, R0.reuse, 0x8, P2 ;  /* 0x000000080000780c */ /* 0x040fe20001784270 */
[-C--:B------:R-:W-:Y:S01]  /*5970*/  FMUL R83, R83, R88.reuse ;  /* 0x0000005853537220 */ /* 0x080fe20000400000 */
[----:B------:R-:W-:Y:S01]  /*5980*/  ISETP.GT.AND P2, PT, R3, 0x31, PT ;  /* 0x000000310300780c */ /* 0x000fe20003f44270 */
[----:B------:R1:W-:Y:S01]  /*5990*/  @P5 STG.E desc[UR36][R4.64+0xa0], R11 ;  /* 0x0000a00b04005986 */ /* 0x0003e2000c101924 */
[----:B------:R-:W-:Y:S01]  /*59a0*/  ISETP.GT.AND P5, PT, R0, RZ, P0 ;  /* 0x000000ff0000720c */ /* 0x000fe200007a4270 */
[-C--:B------:R-:W-:Y:S01]  /*59b0*/  FMUL R85, R85, R88.reuse ;  /* 0x0000005855557220 */ /* 0x080fe20000400000 */
[----:B------:R-:W-:Y:S01]  /*59c0*/  F2FP.TF32.F32.PACK_B R13, R13 ;  /* 0x0000000dff0d723e */ /* 0x000fe200024050ff */
[-C--:B0-----:R-:W-:Y:S01]  /*59d0*/  FMUL R9, R46, R88.reuse ;  /* 0x000000582e097220 */ /* 0x081fe20000400000 */
[----:B------:R-:W-:Y:S01]  /*59e0*/  @P3 STG.E desc[UR36][R4.64+0xa4], R45 ;  /* 0x0000a42d04003986 */ /* 0x000fe2000c101924 */
[----:B------:R-:W-:Y:S01]  /*59f0*/  ISETP.GT.AND P3, PT, R0, RZ, P2 ;  /* 0x000000ff0000720c */ /* 0x000fe20001764270 */
[----:B------:R-:W-:Y:S01]  /*5a00*/  FMUL R87, R87, R88 ;  /* 0x0000005857577220 */ /* 0x000fe20000400000 */
[----:B------:R-:W-:-:S02]  /*5a10*/  F2FP.TF32.F32.PACK_B R49, R49 ;  /* 0x00000031ff31723e */ /* 0x000fc400024050ff */
[----:B------:R-:W-:Y:S02]  /*5a20*/  F2FP.TF32.F32.PACK_B R9, R9 ;  /* 0x00000009ff09723e */ /* 0x000fe400024050ff */
[----:B------:R-:W-:Y:S01]  /*5a30*/  ISETP.GT.AND P0, PT, R0, 0x8, P0 ;  /* 0x000000080000780c */ /* 0x000fe20000704270 */
[----:B-1----:R-:W-:Y:S01]  /*5a40*/  FMUL R11, R52, R88 ;  /* 0x00000058340b7220 */ /* 0x002fe20000400000 */
[----:B------:R-:W-:Y:S01]  /*5a50*/  F2FP.TF32.F32.PACK_B R51, R51 ;  /* 0x00000033ff33723e */ /* 0x000fe200024050ff */
[----:B------:R0:W-:Y:S01]  /*5a60*/  @P1 STG.E desc[UR36][R6.64+0xa0], R9 ;  /* 0x0000a00906001986 */ /* 0x0001e2000c101924 */
[----:B------:R-:W-:Y:S02]  /*5a70*/  ISETP.GT.AND P1, PT, R3, 0x38, PT ;  /* 0x000000380300780c */ /* 0x000fe40003f24270 */
[----:B------:R-:W-:Y:S01]  /*5a80*/  F2FP.TF32.F32.PACK_B R11, R11 ;  /* 0x0000000bff0b723e */ /* 0x000fe200024050ff */
[----:B------:R-:W-:Y:S01]  /*5a90*/  @P4 STG.E desc[UR36][R6.64+0xa4], R47 ;  /* 0x0000a42f06004986 */ /* 0x000fe2000c101924 */
[----:B------:R-:W-:-:S02]  /*5aa0*/  ISETP.GT.AND P4, PT, R0, 0x8, P2 ;  /* 0x000000080000780c */ /* 0x000fc40001784270 */
[----:B------:R-:W-:Y:S01]  /*5ab0*/  ISETP.GT.AND P2, PT, R3, 0x39, PT ;  /* 0x000000390300780c */ /* 0x000fe20003f44270 */
[----:B------:R1:W-:Y:S01]  /*5ac0*/  @P5 STG.E desc[UR36][R4.64+0xc0], R13 ;  /* 0x0000c00d04005986 */ /* 0x0003e2000c101924 */
[----:B------:R-:W-:Y:S02]  /*5ad0*/  ISETP.GT.AND P5, PT, R0, RZ, P1 ;  /* 0x000000ff0000720c */ /* 0x000fe40000fa4270 */
[----:B------:R-:W-:Y:S01]  /*5ae0*/  F2FP.TF32.F32.PACK_B R53, R53 ;  /* 0x00000035ff35723e */ /* 0x000fe200024050ff */
[-C--:B0-----:R-:W-:Y:S01]  /*5af0*/  FMUL R9, R50, R88.reuse ;  /* 0x0000005832097220 */ /* 0x081fe20000400000 */
[----:B------:R-:W-:Y:S01]  /*5b00*/  @P3 STG.E desc[UR36][R4.64+0xc4], R49 ;  /* 0x0000c43104003986 */ /* 0x000fe2000c101924 */
[C---:B------:R-:W-:Y:S02]  /*5b10*/  ISETP.GT.AND P3, PT, R0.reuse, RZ, P2 ;  /* 0x000000ff0000720c */ /* 0x040fe40001764270 */
[----:B------:R-:W-:Y:S02]  /*5b20*/  ISETP.GT.AND P1, PT, R0, 0x8, P1 ;  /* 0x000000080000780c */ /* 0x000fe40000f24270 */
[----:B------:R-:W-:Y:S01]  /*5b30*/  F2FP.TF32.F32.PACK_B R9, R9 ;  /* 0x00000009ff09723e */ /* 0x000fe200024050ff */
[----:B-1----:R-:W-:Y:S01]  /*5b40*/  FMUL R13, R56, R88 ;  /* 0x00000058380d7220 */ /* 0x002fe20000400000 */
[----:B------:R-:W-:-:S03]  /*5b50*/  F2FP.TF32.F32.PACK_B R55, R55 ;  /* 0x00000037ff37723e */ /* 0x000fc600024050ff */
[----:B------:R0:W-:Y:S01]  /*5b60*/  @P0 STG.E desc[UR36][R6.64+0xc0], R9 ;  /* 0x0000c00906000986 */ /* 0x0001e2000c101924 */
[C---:B------:R-:W-:Y:S02]  /*5b70*/  ISETP.GT.AND P0, PT, R3.reuse, 0x40, PT ;  /* 0x000000400300780c */ /* 0x040fe40003f04270 */
[----:B------:R-:W-:Y:S01]  /*5b80*/  F2FP.TF32.F32.PACK_B R13, R13 ;  /* 0x0000000dff0d723e */ /* 0x000fe200024050ff */
[----:B------:R-:W-:Y:S01]  /*5b90*/  @P4 STG.E desc[UR36][R6.64+0xc4], R51 ;  /* 0x0000c43306004986 */ /* 0x000fe2000c101924 */
[C---:B------:R-:W-:Y:S02]  /*5ba0*/  ISETP.GT.AND P4, PT, R0.reuse, 0x8, P2 ;  /* 0x000000080000780c */ /* 0x040fe40001784270 */
[----:B------:R-:W-:Y:S01]  /*5bb0*/  ISETP.GT.AND P2, PT, R3, 0x41, PT ;  /* 0x000000410300780c */ /* 0x000fe20003f44270 */
[----:B------:R1:W-:Y:S01]  /*5bc0*/  @P5 STG.E desc[UR36][R4.64+0xe0], R11 ;  /* 0x0000e00b04005986 */ /* 0x0003e2000c101924 */
[----:B------:R-:W-:Y:S02]  /*5bd0*/  ISETP.GT.AND P5, PT, R0, RZ, P0 ;  /* 0x000000ff0000720c */ /* 0x000fe400007a4270 */
[----:B------:R-:W-:Y:S01]  /*5be0*/  F2FP.TF32.F32.PACK_B R57, R57 ;  /* 0x00000039ff39723e */ /* 0x000fe200024050ff */
[----:B0-----:R-:W-:Y:S01]  /*5bf0*/  FMUL R9, R54, R88 ;  /* 0x0000005836097220 */ /* 0x001fe20000400000 */
[----:B------:R-:W-:Y:S01]  /*5c00*/  @P3 STG.E desc[UR36][R4.64+0xe4], R53 ;  /* 0x0000e43504003986 */ /* 0x000fe2000c101924 */
[----:B------:R-:W-:-:S02]  /*5c10*/  ISETP.GT.AND P3, PT, R0, RZ, P2 ;  /* 0x000000ff0000720c */ /* 0x000fc40001764270 */
        /* <DEDUP_REMOVED lines=61> */
[----:B------:R-:W-:Y:S01]  /*5ff0*/  @P3 STG.E desc[UR36][R4.64+0x164], R69 ;  /* 0x0001644504003986 */ /* 0x000fe2000c101924 */
[----:B0-----:R-:W-:Y:S01]  /*6000*/  FMUL R9, R70, R88 ;  /* 0x0000005846097220 */ /* 0x001fe20000400000 */
[----:B------:R-:W-:-:S02]  /*6010*/  ISETP.GT.AND P3, PT, R0, RZ, P2 ;  /* 0x000000ff0000720c */ /* 0x000fc40001764270 */
[----:B------:R-:W-:Y:S02]  /*6020*/  ISETP.GT.AND P0, PT, R0, 0x8, P0 ;  /* 0x000000080000780c */ /* 0x000fe40000704270 */
[----:B------:R-:W-:Y:S01]  /*6030*/  F2FP.TF32.F32.PACK_B R9, R9 ;  /* 0x00000009ff09723e */ /* 0x000fe200024050ff */
[----:B-1----:R-:W-:Y:S01]  /*6040*/  FMUL R11, R76, R88 ;  /* 0x000000584c0b7220 */ /* 0x002fe20000400000 */
[----:B------:R-:W-:-:S03]  /*6050*/  F2FP.TF32.F32.PACK_B R75, R75 ;  /* 0x0000004bff4b723e */ /* 0x000fc600024050ff */
[----:B------:R0:W-:Y:S01]  /*6060*/  @P1 STG.E desc[UR36][R6.64+0x160], R9 ;  /* 0x0001600906001986 */ /* 0x0001e2000c101924 */
[----:B------:R-:W-:Y:S02]  /*6070*/  F2FP.TF32.F32.PACK_B R77, R77 ;  /* 0x0000004dff4d723e */ /* 0x000fe400024050ff */
[----:B------:R-:W-:Y:S01]  /*6080*/  F2FP.TF32.F32.PACK_B R11, R11 ;  /* 0x0000000bff0b723e */ /* 0x000fe200024050ff */
[----:B------:R-:W-:Y:S01]  /*6090*/  @P4 STG.E desc[UR36][R6.64+0x164], R71 ;  /* 0x0001644706004986 */ /* 0x000fe2000c101924 */
[C---:B------:R-:W-:Y:S02]  /*60a0*/  ISETP.GT.AND P4, PT, R3.reuse, 0x68, PT ;  /* 0x000000680300780c */ /* 0x040fe40003f84270 */
[----:B------:R-:W-:Y:S01]  /*60b0*/  F2FP.TF32.F32.PACK_B R79, R79 ;  /* 0x0000004fff4f723e */ /* 0x000fe200024050ff */
[----:B------:R1:W-:Y:S01]  /*60c0*/  @P5 STG.E desc[UR36][R4.64+0x180], R13 ;  /* 0x0001800d04005986 */ /* 0x0003e2000c101924 */
[----:B------:R-:W-:Y:S02]  /*60d0*/  ISETP.GT.AND P5, PT, R3, 0x69, PT ;  /* 0x000000690300780c */ /* 0x000fe40003fa4270 */
[----:B------:R-:W-:Y:S01]  /*60e0*/  F2FP.TF32.F32.PACK_B R81, R81 ;  /* 0x00000051ff51723e */ /* 0x000fe200024050ff */
[----:B------:R-:W-:Y:S01]  /*60f0*/  @P3 STG.E desc[UR36][R4.64+0x184], R73 ;  /* 0x0001844904003986 */ /* 0x000fe2000c101924 */
[----:B------:R-:W-:Y:S01]  /*6100*/  ISETP.GT.AND P3, PT, R0, 0x8, P2 ;  /* 0x000000080000780c */ /* 0x000fe20001764270 */
[----:B0-----:R-:W-:Y:S01]  /*6110*/  FMUL R9, R74, R88 ;  /* 0x000000584a097220 */ /* 0x001fe20000400000 */
[----:B------:R-:W-:-:S02]  /*6120*/  ISETP.GT.AND P2, PT, R0, RZ, P4 ;  /* 0x000000ff0000720c */ /* 0x000fc40002744270 */
[C---:B------:R-:W-:Y:S02]  /*6130*/  ISETP.GT.AND P1, PT, R0.reuse, RZ, P5 ;  /* 0x000000ff0000720c */ /* 0x040fe40002f24270 */
[----:B------:R-:W-:Y:S01]  /*6140*/  ISETP.GT.AND P4, PT, R0, 0x8, P4 ;  /* 0x000000080000780c */ /* 0x000fe20002784270 */
[----:B-1----:R-:W-:Y:S01]  /*6150*/  FMUL R13, R78, R88 ;  /* 0x000000584e0d7220 */ /* 0x002fe20000400000 */
[----:B------:R-:W-:Y:S02]  /*6160*/  ISETP.GT.AND P5, PT, R0, 0x8, P5 ;  /* 0x000000080000780c */ /* 0x000fe40002fa4270 */
[----:B------:R-:W-:Y:S02]  /*6170*/  F2FP.TF32.F32.PACK_B R9, R9 ;  /* 0x00000009ff09723e */ /* 0x000fe400024050ff */
[----:B------:R-:W-:Y:S02]  /*6180*/  F2FP.TF32.F32.PACK_B R13, R13 ;  /* 0x0000000dff0d723e */ /* 0x000fe400024050ff */
[----:B------:R-:W-:Y:S01]  /*6190*/  F2FP.TF32.F32.PACK_B R83, R83 ;  /* 0x00000053ff53723e */ /* 0x000fe200024050ff */
[----:B------:R0:W-:Y:S01]  /*61a0*/  @P0 STG.E desc[UR36][R6.64+0x180], R9 ;  /* 0x0001800906000986 */ /* 0x0001e2000c101924 */
[----:B------:R-:W-:-:S02]  /*61b0*/  ISETP.GT.AND P0, PT, R3, 0x79, PT ;  /* 0x000000790300780c */ /* 0x000fc40003f04270 */
[----:B------:R-:W-:Y:S01]  /*61c0*/  F2FP.TF32.F32.PACK_B R85, R85 ;  /* 0x00000055ff55723e */ /* 0x000fe200024050ff */
[----:B------:R-:W-:Y:S01]  /*61d0*/  @P3 STG.E desc[UR36][R6.64+0x184], R75 ;  /* 0x0001844b06003986 */ /* 0x000fe2000c101924 */
[C---:B------:R-:W-:Y:S02]  /*61e0*/  ISETP.GT.AND P3, PT, R3.reuse, 0x70, PT ;  /* 0x000000700300780c */ /* 0x040fe40003f64270 */
[----:B------:R-:W-:Y:S01]  /*61f0*/  F2FP.TF32.F32.PACK_B R87, R87 ;  /* 0x00000057ff57723e */ /* 0x000fe200024050ff */
[----:B------:R1:W-:Y:S01]  /*6200*/  @P2 STG.E desc[UR36][R4.64+0x1a0], R11 ;  /* 0x0001a00b04002986 */ /* 0x0003e2000c101924 */
[----:B------:R-:W-:-:S03]  /*6210*/  ISETP.GT.AND P2, PT, R3, 0x71, PT ;  /* 0x000000710300780c */ /* 0x000fc60003f44270 */
[----:B------:R-:W-:Y:S01]  /*6220*/  @P1 STG.E desc[UR36][R4.64+0x1a4], R77 ;  /* 0x0001a44d04001986 */ /* 0x000fe2000c101924 */
[----:B------:R-:W-:Y:S01]  /*6230*/  ISETP.GT.AND P1, PT, R3, 0x78, PT ;  /* 0x000000780300780c */ /* 0x000fe20003f24270 */
[-C--:B------:R-:W-:Y:S01]  /*6240*/  FMUL R3, R80, R88.reuse ;  /* 0x0000005850037220 */ /* 0x080fe20000400000 */
[-C--:B0-----:R-:W-:Y:S01]  /*6250*/  FMUL R9, R82, R88.reuse ;  /* 0x0000005852097220 */ /* 0x081fe20000400000 */
[----:B------:R0:W-:Y:S01]  /*6260*/  @P4 STG.E desc[UR36][R6.64+0x1a0], R13 ;  /* 0x0001a00d06004986 */ /* 0x0001e2000c101924 */
[C---:B------:R-:W-:Y:S02]  /*6270*/  ISETP.GT.AND P4, PT, R0.reuse, RZ, P3 ;  /* 0x000000ff0000720c */ /* 0x040fe40001f84270 */
[----:B------:R-:W-:Y:S01]  /*6280*/  F2FP.TF32.F32.PACK_B R3, R3 ;  /* 0x00000003ff03723e */ /* 0x000fe200024050ff */
[----:B------:R-:W-:Y:S01]  /*6290*/  @P5 STG.E desc[UR36][R6.64+0x1a4], R79 ;  /* 0x0001a44f06005986 */ /* 0x000fe2000c101924 */
[----:B------:R-:W-:Y:S01]  /*62a0*/  ISETP.GT.AND P5, PT, R0, RZ, P2 ;  /* 0x000000ff0000720c */ /* 0x000fe200017a4270 */
[----:B-1----:R-:W-:Y:S01]  /*62b0*/  FMUL R11, R84, R88 ;  /* 0x00000058540b7220 */ /* 0x002fe20000400000 */
[----:B------:R-:W-:-:S02]  /*62c0*/  ISETP.GT.AND P3, PT, R0, 0x8, P3 ;  /* 0x000000080000780c */ /* 0x000fc40001f64270 */
[----:B------:R-:W-:Y:S02]  /*62d0*/  ISETP.GT.AND P2, PT, R0, 0x8, P2 ;  /* 0x000000080000780c */ /* 0x000fe40001744270 */
[----:B------:R-:W-:Y:S01]  /*62e0*/  F2FP.TF32.F32.PACK_B R9, R9 ;  /* 0x00000009ff09723e */ /* 0x000fe200024050ff */
[----:B0-----:R-:W-:Y:S01]  /*62f0*/  FMUL R13, R86, R88 ;  /* 0x00000058560d7220 */ /* 0x001fe20000400000 */
[----:B------:R-:W-:Y:S01]  /*6300*/  F2FP.TF32.F32.PACK_B R11, R11 ;  /* 0x0000000bff0b723e */ /* 0x000fe200024050ff */
[----:B------:R-:W-:Y:S01]  /*6310*/  @P4 STG.E desc[UR36][R4.64+0x1c0], R3 ;  /* 0x0001c00304004986 */ /* 0x000fe2000c101924 */
[C---:B------:R-:W-:Y:S02]  /*6320*/  ISETP.GT.AND P4, PT, R0.reuse, RZ, P1 ;  /* 0x000000ff0000720c */ /* 0x040fe40000f84270 */
[C---:B------:R-:W-:Y:S01]  /*6330*/  ISETP.GT.AND P1, PT, R0.reuse, 0x8, P1 ;  /* 0x000000080000780c */ /* 0x040fe20000f24270 */
[----:B------:R-:W-:Y:S01]  /*6340*/  @P5 STG.E desc[UR36][R4.64+0x1c4], R81 ;  /* 0x0001c45104005986 */ /* 0x000fe2000c101924 */
[----:B------:R-:W-:-:S02]  /*6350*/  ISETP.GT.AND P5, PT, R0, RZ, P0 ;  /* 0x000000ff0000720c */ /* 0x000fc400007a4270 */
[----:B------:R-:W-:Y:S01]  /*6360*/  ISETP.GT.AND P0, PT, R0, 0x8, P0 ;  /* 0x000000080000780c */ /* 0x000fe20000704270 */
[----:B------:R-:W-:Y:S01]  /*6370*/  @P3 STG.E desc[UR36][R6.64+0x1c0], R9 ;  /* 0x0001c00906003986 */ /* 0x000fe2000c101924 */
[----:B------:R-:W-:-:S03]  /*6380*/  F2FP.TF32.F32.PACK_B R13, R13 ;  /* 0x0000000dff0d723e */ /* 0x000fc600024050ff */
[----:B------:R-:W-:Y:S04]  /*6390*/  @P2 STG.E desc[UR36][R6.64+0x1c4], R83 ;  /* 0x0001c45306002986 */ /* 0x000fe8000c101924 */
[----:B------:R-:W-:Y:S04]  /*63a0*/  @P4 STG.E desc[UR36][R4.64+0x1e0], R11 ;  /* 0x0001e00b04004986 */ /* 0x000fe8000c101924 */
[----:B------:R0:W-:Y:S02]  /*63b0*/  @P5 STG.E desc[UR36][R4.64+0x1e4], R85 ;  /* 0x0001e45504005986 */ /* 0x0001e4000c101924 */
[----:B0-----:R-:W-:-:S02]  /*63c0*/  @P1 IMAD.MOV.U32 R4, RZ, RZ, R6 ;  /* 0x000000ffff041224 */ /* 0x001fc400078e0006 */
[----:B------:R-:W-:-:S05]  /*63d0*/  @P1 IMAD.MOV.U32 R5, RZ, RZ, R7 ;  /* 0x000000ffff051224 */ /* 0x000fca00078e0007 */
[----:B------:R0:W-:Y:S04]  /*63e0*/  @P1 STG.E desc[UR36][R4.64+0x1e0], R13 ;  /* 0x0001e00d04001986 */ /* 0x0001e8000c101924 */
[----:B------:R0:W-:Y:S02]  /*63f0*/  @P0 STG.E desc[UR36][R6.64+0x1e4], R87 ;  /* 0x0001e45706000986 */ /* 0x0001e4000c101924 */
.L_x_158:
[----:B------:R-:W-:Y:S05]  /*6400*/  BSYNC B0 ;  /* 0x0000000000007941 */ /* 0x000fea0003800000 */
.L_x_32:
[----:B0-----:R-:W2:Y:S01]  /*6410*/  LDL.64 R4, [R1] ;  /* 0x0000000001047983 */ /* 0x001ea20000100a00 */
[----:B------:R-:W-:Y:S01]  /*6420*/  ULDC.64 UR4, c[0x0][0x650] ;  /* 0x0001940000047ab9 */ /* 0x000fe20000000a00 */
[----:B------:R-:W-:Y:S02]  /*6430*/  IMAD.U32 R0, RZ, RZ, UR44 ;  /* 0x0000002cff007e24 */ /* 0x000fe4000f8e00ff */
[----:B------:R-:W-:Y:S02]  /*6440*/  IMAD.MOV.U32 R22, RZ, RZ, -0x1 ;  /* 0xffffffffff167424 */ /* 0x000fe400078e00ff */
[----:B------:R0:W-:Y:S01]  /*6450*/  SYNCS.ARRIVE.TRANS64.A1T0 RZ, [R0+UR46], RZ ;  /* 0x000000ff00ff79a7 */ /* 0x0001e2000810002e */
[----:B-----5:R-:W-:Y:S02]  /*6460*/  IMAD.MOV.U32 R18, RZ, RZ, -0x1 ;  /* 0xffffffffff127424 */ /* 0x020fe400078e00ff */
[----:B------:R-:W-:Y:S01]  /*6470*/  IMAD.MOV.U32 R19, RZ, RZ, -0x1 ;  /* 0xffffffffff137424 */ /* 0x000fe200078e00ff */
[----:B0-----:R-:W-:-:S02]  /*6480*/  PRMT R0, RZ, 0x7610, R0 ;  /* 0x00007610ff007816 */ /* 0x001fc40000000000 */
[----:B--2---:R-:W-:-:S05]  /*6490*/  LEA R16, P0, R4, R16, 0x1 ;  /* 0x0000001004107211 */ /* 0x004fca00078008ff */
[----:B------:R-:W-:Y:S01]  /*64a0*/  IMAD.X R17, R98, 0x1, R17, P0 ;  /* 0x0000000162117824 */ /* 0x000fe200000e0611 */
[----:B------:R-:W-:-:S04]  /*64b0*/  ISETP.GE.U32.AND P0, PT, R16, UR4, PT ;  /* 0x0000000410007c0c */ /* 0x000fc8000bf06070 */
[----:B------:R-:W-:-:S13]  /*64c0*/  ISETP.GE.U32.AND.EX P0, PT, R17, UR5, PT, P0 ;  /* 0x0000000511007c0c */ /* 0x000fda000bf06100 */
[----:B------:R-:W-:Y:S05]  /*64d0*/  @P0 BRA `(.L_x_159) ;  /* 0x00000004004c0947 */ /* 0x000fea0003800000 */
[----:B----4-:R-:W0:Y:S01]  /*64e0*/  LDC.64 R10, c[0x0][0x628] ;  /* 0x00018a00ff0a7b82 */ /* 0x010e220000000a00 */
[----:B------:R-:W2:Y:S01]  /*64f0*/  S2R R12, SR_CTAID.X ;  /* 0x00000000000c7919 */ /* 0x000ea20000002500 */
[----:B------:R-:W-:Y:S02]  /*6500*/  IMAD.MOV.U32 R8, RZ, RZ, R16 ;  /* 0x000000ffff087224 */ /* 0x000fe400078e0010 */
[----:B------:R-:W-:Y:S01]  /*6510*/  IMAD.MOV.U32 R9, RZ, RZ, R17 ;  /* 0x000000ffff097224 */ /* 0x000fe200078e0011 */
[----:B------:R-:W4:Y:S03]  /*6520*/  S2R R18, SR_CTAID.Y ;  /* 0x0000000000127919 */ /* 0x000f260000002600 */
[----:B------:R-:W1:Y:S08]  /*6530*/  LDC R0, c[0x0][0x630] ;  /* 0x00018c00ff007b82 */ /* 0x000e700000000800 */
[----:B------:R-:W1:Y:S01]  /*6540*/  LDC.64 R14, c[0x0][0x620] ;  /* 0x00018800ff0e7b82 */ /* 0x000e620000000a00 */
[----:B0-----:R-:W-:-:S04]  /*6550*/  ISETP.NE.U32.AND P0, PT, R10, RZ, PT ;  /* 0x000000ff0a00720c */ /* 0x001fc80003f05070 */
[----:B------:R-:W-:-:S13]  /*6560*/  ISETP.NE.AND.EX P0, PT, R11, RZ, PT, P0 ;  /* 0x000000ff0b00720c */ /* 0x000fda0003f05300 */
[----:B-12-4-:R-:W-:Y:S05]  /*6570*/  @!P0 BRA `(.L_x_160) ;  /* 0x0000000000288947 */ /* 0x016fea0003800000 */
[----:B------:R-:W0:Y:S02]  /*6580*/  LDC R3, c[0x0][0x634] ;  /* 0x00018d00ff037b82 */ /* 0x000e240000000800 */
[----:B0-----:R-:W-:-:S05]  /*6590*/  IADD3 R3, P0, R16, R3, RZ ;  /* 0x0000000310037210 */ /* 0x001fca0007f1e0ff */
[----:B------:R-:W-:-:S04]  /*65a0*/  IMAD.X R13, RZ, RZ, R17, P0 ;  /* 0x000000ffff0d7224 */ /* 0x000fc800000e0611 */
[----:B------:R-:W-:-:S04]  /*65b0*/  IMAD.WIDE.U32 R4, R13, R10, RZ ;  /* 0x0000000a0d047225 */ /* 0x000fc800078e00ff */
[----:B---3--:R-:W-:-:S04]  /*65c0*/  IMAD.WIDE.U32 R6, P0, R3, R11, R4 ;  /* 0x0000000b03067225 */ /* 0x008fc80007800004 */
[----:B------:R-:W-:-:S04]  /*65d0*/  IMAD.WIDE.U32 R4, R3, R10, RZ ;  /* 0x0000000a03047225 */ /* 0x000fc800078e00ff */
[----:B------:R-:W-:Y:S01]  /*65e0*/  IMAD.X R9, RZ, RZ, RZ, P0 ;  /* 0x000000ffff097224 */ /* 0x000fe200000e06ff */
[----:B------:R-:W-:Y:S01]  /*65f0*/  IADD3 RZ, P0, R5, R6, RZ ;  /* 0x0000000605ff7210 */ /* 0x000fe20007f1e0ff */
[----:B------:R-:W-:-:S04]  /*6600*/  IMAD.MOV.U32 R8, RZ, RZ, R7 ;  /* 0x000000ffff087224 */ /* 0x000fc800078e0007 */
[----:B------:R-:W-:-:S08]  /*6610*/  IMAD.WIDE.U32.X R8, R13, R11, R8, P0 ;  /* 0x0000000b0d087225 */ /* 0x000fd000000e0408 */
.L_x_160:
[-CC-:B------:R-:W-:Y:S01]  /*6620*/  SHF.R.U64 R19, R8, R0.reuse, R9.reuse ;  /* 0x0000000008137219 */ /* 0x180fe20000001209 */
[----:B------:R-:W0:Y:S01]  /*6630*/  LDC.64 R24, c[0x0][0x640] ;  /* 0x00019000ff187b82 */ /* 0x000e220000000a00 */
[----:B------:R-:W-:Y:S01]  /*6640*/  SHF.R.U32.HI R0, RZ, R0, R9 ;  /* 0x00000000ff007219 */ /* 0x000fe20000011609 */
[----:B------:R-:W-:Y:S01]  /*6650*/  ULDC UR4, c[0x0][0x150] ;  /* 0x0000540000047ab9 */ /* 0x000fe20000000800 */
[----:B------:R-:W-:Y:S02]  /*6660*/  IADD3 R3, P0, RZ, -R19, RZ ;  /* 0x80000013ff037210 */ /* 0x000fe40007f1e0ff */
[----:B---3--:R-:W-:-:S03]  /*6670*/  I2FP.F32.U32 R7, R12 ;  /* 0x0000000c00077245 */ /* 0x008fc60000201000 */
[----:B------:R-:W1:Y:S01]  /*6680*/  LDC R6, c[0x0][0x618] ;  /* 0x00018600ff067b82 */ /* 0x000e620000000800 */
[----:B------:R-:W-:Y:S02]  /*6690*/  IMAD.X R5, RZ, RZ, ~R0, P0 ;  /* 0x000000ffff057224 */ /* 0x000fe400000e0e00 */
[----:B------:R-:W-:Y:S01]  /*66a0*/  FMUL R7, R7, UR4 ;  /* 0x0000000407077c20 */ /* 0x000fe20008400000 */
[----:B------:R-:W-:Y:S01]  /*66b0*/  ULDC UR4, c[0x0][0x154] ;  /* 0x0000550000047ab9 */ /* 0x000fe20000000800 */
[-C--:B------:R-:W-:Y:S02]  /*66c0*/  IMAD R0, R5, R14.reuse, RZ ;  /* 0x0000000e05007224 */ /* 0x080fe400078e02ff */
[C---:B------:R-:W-:Y:S01]  /*66d0*/  IMAD.WIDE.U32 R4, R3.reuse, R14, R16 ;  /* 0x0000000e03047225 */ /* 0x040fe200078e0010 */
[----:B------:R-:W2:Y:S01]  /*66e0*/  LDC R8, c[0x0][0x608] ;  /* 0x00018200ff087b82 */ /* 0x000ea20000000800 */
[----:B------:R-:W3:Y:S02]  /*66f0*/  F2I.U32.TRUNC.NTZ R7, R7 ;  /* 0x0000000700077305 */ /* 0x000ee4000020f000 */
[----:B------:R-:W-:Y:S01]  /*6700*/  IMAD R3, R3, R15, R0 ;  /* 0x0000000f03037224 */ /* 0x000fe200078e0200 */
[----:B------:R-:W-:-:S03]  /*6710*/  I2FP.F32.U32 R0, R18 ;  /* 0x0000001200007245 */ /* 0x000fc60000201000 */
[----:B------:R-:W-:Y:S01]  /*6720*/  IMAD.IADD R3, R5, 0x1, R3 ;  /* 0x0000000105037824 */ /* 0x000fe200078e0203 */
[----:B------:R-:W4:Y:S01]  /*6730*/  LDC R11, c[0x0][0x658] ;  /* 0x00019600ff0b7b82 */ /* 0x000f220000000800 */
[----:B0-----:R-:W-:-:S04]  /*6740*/  ISETP.NE.U32.AND P0, PT, R24, RZ, PT ;  /* 0x000000ff1800720c */ /* 0x001fc80003f05070 */
[----:B------:R-:W-:-:S03]  /*6750*/  ISETP.NE.AND.EX P0, PT, R25, RZ, PT, P0 ;  /* 0x000000ff1900720c */ /* 0x000fc60003f05300 */
[----:B------:R-:W0:Y:S01]  /*6760*/  LDC R9, c[0x0][0x144] ;  /* 0x00005100ff097b82 */ /* 0x000e220000000800 */
[-C--:B-1----:R-:W-:Y:S01]  /*6770*/  SHF.R.U64 R10, R4, R6.reuse, R3 ;  /* 0x00000006040a7219 */ /* 0x082fe20000001203 */
[----:B---3--:R-:W-:Y:S01]  /*6780*/  IMAD.MOV R7, RZ, RZ, -R7 ;  /* 0x000000ffff077224 */ /* 0x008fe200078e0a07 */
[----:B------:R-:W-:Y:S01]  /*6790*/  SHF.R.U32.HI R3, RZ, R6, R3 ;  /* 0x00000006ff037219 */ /* 0x000fe20000011603 */
[----:B------:R-:W-:-:S04]  /*67a0*/  FMUL R6, R0, UR4 ;  /* 0x0000000400067c20 */ /* 0x000fc80008400000 */
[----:B------:R-:W1:Y:S01]  /*67b0*/  LDC R21, c[0x0][0x148] ;  /* 0x00005200ff157b82 */ /* 0x000e620000000800 */
[----:B------:R3:W0:Y:S01]  /*67c0*/  F2I.U32.TRUNC.NTZ R14, R6 ;  /* 0x00000006000e7305 */ /* 0x000622000020f000 */
[-CC-:B--2---:R-:W-:Y:S02]  /*67d0*/  SHF.R.U64 R13, R10, R8.reuse, R3.reuse ;  /* 0x000000080a0d7219 */ /* 0x184fe40000001203 */
[----:B------:R-:W-:-:S04]  /*67e0*/  SHF.R.U32.HI R0, RZ, R8, R3 ;  /* 0x00000008ff007219 */ /* 0x000fc80000011603 */
[----:B------:R-:W2:Y:S01]  /*67f0*/  LDC R20, c[0x0][0x648] ;  /* 0x00019200ff147b82 */ /* 0x000ea20000000800 */
[-CC-:B----4-:R-:W-:Y:S02]  /*6800*/  SHF.R.U64 R15, R13, R11.reuse, R0.reuse ;  /* 0x0000000b0d0f7219 */ /* 0x190fe40000001200 */
[----:B------:R-:W-:-:S03]  /*6810*/  SHF.R.U32.HI R5, RZ, R11, R0 ;  /* 0x0000000bff057219 */ /* 0x000fc60000011600 */
[----:B------:R-:W-:Y:S02]  /*6820*/  IMAD.MOV.U32 R4, RZ, RZ, R15 ;  /* 0x000000ffff047224 */ /* 0x000fe400078e000f */
[----:B------:R-:W4:Y:S01]  /*6830*/  LDC R26, c[0x0][0x638] ;  /* 0x00018e00ff1a7b82 */ /* 0x000f220000000800 */
[----:B0-----:R-:W-:-:S07]  /*6840*/  IMAD R22, R9, R7, R12 ;  /* 0x0000000709167224 */ /* 0x001fce00078e020c */
[----:B------:R-:W0:Y:S08]  /*6850*/  LDC R27, c[0x0][0x610] ;  /* 0x00018400ff1b7b82 */ /* 0x000e300000000800 */
[----:B------:R-:W0:Y:S01]  /*6860*/  LDC R28, c[0x0][0x600] ;  /* 0x00018000ff1c7b82 */ /* 0x000e220000000800 */
[----:B-123--:R-:W-:Y:S05]  /*6870*/  @!P0 BRA `(.L_x_161) ;  /* 0x0000000000288947 */ /* 0x00efea0003800000 */
[----:B------:R-:W1:Y:S02]  /*6880*/  LDC R0, c[0x0][0x64c] ;  /* 0x00019300ff007b82 */ /* 0x000e640000000800 */
[----:B-1----:R-:W-:-:S05]  /*6890*/  IADD3 R3, P0, R15, R0, RZ ;  /* 0x000000000f037210 */ /* 0x002fca0007f1e0ff */
        /* <DEDUP_REMOVED lines=8> */
.L_x_161:
[----:B------:R-:W-:Y:S01]  /*6920*/  ISETP.NE.AND P0, PT, R2, 0x1, PT ;  /* 0x000000010200780c */ /* 0x000fe20003f05270 */
[----:B------:R-:W-:Y:S01]  /*6930*/  IMAD.MOV R14, RZ, RZ, -R14 ;  /* 0x000000ffff0e7224 */ /* 0x000fe200078e0a0e */
[----:B------:R-:W-:Y:S02]  /*6940*/  SHF.R.U64 R0, R4, R20, R5 ;  /* 0x0000001404007219 */ /* 0x000fe40000001205 */
[----:B------:R-:W-:Y:S02]  /*6950*/  LOP3.LUT R3, R13, R100, RZ, 0xc0, !PT ;  /* 0x000000640d037212 */ /* 0x000fe400078ec0ff */
[----:B------:R-:W-:Y:S01]  /*6960*/  LOP3.LUT R5, R10, R99, RZ, 0xc0, !PT ;  /* 0x000000630a057212 */ /* 0x000fe200078ec0ff */
[----:B------:R-:W-:Y:S02]  /*6970*/  IMAD.MOV R4, RZ, RZ, -R0 ;  /* 0x000000ffff047224 */ /* 0x000fe400078e0a00 */
[----:B------:R-:W-:Y:S02]  /*6980*/  IMAD R3, R96, R0, R3 ;  /* 0x0000000060037224 */ /* 0x000fe400078e0203 */
[----:B----4-:R-:W-:-:S02]  /*6990*/  IMAD R0, R4, R26, R15 ;  /* 0x0000001a04007224 */ /* 0x010fc400078e020f */
[----:B------:R-:W-:Y:S02]  /*69a0*/  @P0 IMAD R22, R21, R14, R18 ;  /* 0x0000000e15160224 */ /* 0x000fe400078e0212 */
[----:B------:R-:W-:Y:S02]  /*69b0*/  IMAD.MOV.U32 R4, RZ, RZ, 0x1 ;  /* 0x00000001ff047424 */ /* 0x000fe400078e00ff */
[----:B0-----:R-:W-:Y:S02]  /*69c0*/  IMAD R22, R3, R27, R22 ;  /* 0x0000001b03167224 */ /* 0x001fe400078e0216 */
[----:B------:R-:W-:Y:S01]  /*69d0*/  IMAD R3, R0, R28, R5 ;  /* 0x0000001c00037224 */ /* 0x000fe200078e0205 */
[----:B------:R-:W-:-:S04]  /*69e0*/  PRMT R0, R4, 0x7610, R0 ;  /* 0x0000761004007816 */ /* 0x000fc80000000000 */
[----:B------:R-:W-:Y:S02]  /*69f0*/  SEL R18, R3, R22, !P0 ;  /* 0x0000001603127207 */ /* 0x000fe40004000000 */
[----:B------:R-:W-:-:S07]  /*6a00*/  SEL R22, R22, R3, !P0 ;  /* 0x0000000316167207 */ /* 0x000fce0004000000 */
.L_x_159:
[----:B------:R-:W-:Y:S01]  /*6a10*/  LOP3.LUT P0, RZ, R0, 0xff, RZ, 0xc0, !PT ;  /* 0x000000ff00ff7812 */ /* 0x000fe2000780c0ff */
[----:B------:R-:W-:Y:S01]  /*6a20*/  UIMAD.WIDE.U32 UR4, UR38, -0x55555555, URZ ;  /* 0xaaaaaaab260478a5 */ /* 0x000fe2000f8e003f */
[----:B------:R-:W-:-:S03]  /*6a30*/  LOP3.LUT R103, R103, 0x1, RZ, 0x3c, !PT ;  /* 0x0000000167677812 */ /* 0x000fc600078e3cff */
[----:B------:R-:W-:-:S04]  /*6a40*/  USHF.R.U32.HI UR4, URZ, 0x1, UR5 ;  /* 0x000000013f047899 */ /* 0x000fc80008011605 */
[----:B------:R-:W-:-:S04]  /*6a50*/  UIMAD UR38, UR4, -0x3, UR38 ;  /* 0xfffffffd042678a4 */ /* 0x000fc8000f8e0226 */
[----:B------:R-:W-:Y:S08]  /*6a60*/  @P0 BRA `(.L_x_162) ;  /* 0xffffffa800a40947 */ /* 0x000ff0000383ffff */
[----:B------:R-:W-:Y:S05]  /*6a70*/  EXIT ;  /* 0x000000000000794d */ /* 0x000fea0003800000 */
.L_x_13:
[----:B------:R-:W-:-:S08]  /*6a80*/  ISETP.NE.AND P0, PT, R14, RZ, PT ;  /* 0x000000ff0e00720c */ /* 0x000fd00003f05270 */
[----:B0-----:R-:W0:-:S00]  /*6a90*/  USETMAXREG.DEALLOC.CTAPOOL 0x28 ;  /* 0x00000028000079c8 */ /* 0x001e0000080e0500 */
[----:B------:R-:W-:Y:S05]  /*6aa0*/  @P0 EXIT ;  /* 0x000000000000094d */ /* 0x000fea0003800000 */
[----:B0-----:R-:W-:Y:S01]  /*6ab0*/  LOP3.LUT P0, RZ, R3, 0xff, RZ, 0xc0, !PT ;  /* 0x000000ff03ff7812 */ /* 0x001fe2000780c0ff */
[----:B------:R-:W-:Y:S02]  /*6ac0*/  IMAD.MOV.U32 R3, RZ, RZ, 0x1 ;  /* 0x00000001ff037424 */ /* 0x000fe400078e00ff */
[----:B------:R-:W-:-:S10]  /*6ad0*/  IMAD.MOV.U32 R8, RZ, RZ, RZ ;  /* 0x000000ffff087224 */ /* 0x000fd400078e00ff */
[----:B------:R-:W-:Y:S05]  /*6ae0*/  @!P0 BRA `(.L_x_163) ;  /* 0x0000000c003c8947 */ /* 0x000fea0003800000 */
[----:B------:R-:W-:Y:S01]  /*6af0*/  LOP3.LUT P0, RZ, R4, 0x1f, RZ, 0xc0, !PT ;  /* 0x0000001f04ff7812 */ /* 0x000fe2000780c0ff */
[----:B------:R-:W-:Y:S01]  /*6b00*/  ULDC UR5, c[0x0][0x658] ;  /* 0x0001960000057ab9 */ /* 0x000fe20000000800 */
[----:B------:R-:W-:Y:S01]  /*6b10*/  UMOV UR6, 0xffffffff ;  /* 0xffffffff00067882 */ /* 0x000fe20000000000 */
[----:B------:R-:W-:Y:S01]  /*6b20*/  BSSY B0, `(.L_x_163) ;  /* 0x00000cb000007945 */ /* 0x000fe20003800000 */
[----:B------:R-:W-:Y:S01]  /*6b30*/  USHF.L.U32 UR6, UR6, UR5, URZ ;  /* 0x0000000506067299 */ /* 0x000fe2000800063f */
[C---:B------:R-:W-:Y:S01]  /*6b40*/  ISETP.NE.AND P2, PT, R5.reuse, RZ, PT ;  /* 0x000000ff0500720c */ /* 0x040fe20003f45270 */
[----:B------:R-:W-:Y:S01]  /*6b50*/  UMOV UR7, 0x1 ;  /* 0x0000000100077882 */ /* 0x000fe20000000000 */
[----:B------:R-:W-:Y:S01]  /*6b60*/  ISETP.NE.OR P0, PT, R5, RZ, !P0 ;  /* 0x000000ff0500720c */ /* 0x000fe20004705670 */
[----:B------:R-:W-:Y:S01]  /*6b70*/  IMAD.MOV.U32 R10, RZ, RZ, 0x1 ;  /* 0x00000001ff0a7424 */ /* 0x000fe200078e00ff */
[----:B------:R-:W-:Y:S01]  /*6b80*/  LOP3.LUT R9, R23, 0x2, RZ, 0xfc, !PT ;  /* 0x0000000217097812 */ /* 0x000fe200078efcff */
[----:B------:R-:W-:Y:S01]  /*6b90*/  IMAD.MOV.U32 R3, RZ, RZ, 0x1 ;  /* 0x00000001ff037424 */ /* 0x000fe200078e00ff */
[----:B------:R-:W-:Y:S01]  /*6ba0*/  ULDC UR4, c[0x0][0x600] ;  /* 0x0001800000047ab9 */ /* 0x000fe20000000800 */
[----:B------:R-:W-:Y:S01]  /*6bb0*/  IMAD.MOV.U32 R8, RZ, RZ, RZ ;  /* 0x000000ffff087224 */ /* 0x000fe200078e00ff */
[----:B------:R-:W-:-:S02]  /*6bc0*/  USHF.L.U32 UR13, UR7, UR5, URZ ;  /* 0x00000005070d7299 */ /* 0x000fc4000800063f */
[----:B------:R-:W-:Y:S02]  /*6bd0*/  UIADD3 UR21, UR40, 0x1, URZ ;  /* 0x0000000128157890 */ /* 0x000fe4000fffe03f */
[----:B------:R-:W-:Y:S02]  /*6be0*/  UIADD3 UR4, UR4, -0x1, URZ ;  /* 0xffffffff04047890 */ /* 0x000fe4000fffe03f */
[----:B------:R-:W-:Y:S01]  /*6bf0*/  ULOP3.LUT UR5, URZ, UR6, URZ, 0x33, !UPT ;  /* 0x000000063f057292 */ /* 0x000fe2000f8e333f */
[----:B------:R-:W-:-:S11]  /*6c00*/  ULDC.64 UR22, c[0x0][0x198] ;  /* 0x0000660000167ab9 */ /* 0x000fd60000000a00 */
.L_x_175:
[----:B------:R-:W-:-:S03]  /*6c10*/  UMOV UR6, 0xffffffff ;  /* 0xffffffff00067882 */ /* 0x000fc60000000000 */
[----:B------:R-:W-:Y:S05]  /*6c20*/  BRA.DIV UR6, `(.L_x_164) ;  /* 0x0000000e06e47947 */ /* 0x000fea000b800000 */
[----:B------:R-:W-:-:S13]  /*6c30*/  ELECT P6, URZ, PT ;  /* 0x00000000003f782f */ /* 0x000fda00038c0000 */
.L_x_187:
[----:B------:R-:W0:Y:S01]  /*6c40*/  LDC R4, c[0x0][0x28c] ;  /* 0x0000a300ff047b82 */ /* 0x000e220000000800 */
[----:B------:R-:W-:Y:S01]  /*6c50*/  BSSY B1, `(.L_x_165) ;  /* 0x0000043000017945 */ /* 0x000fe20003800000 */
[----:B0-----:R-:W-:-:S13]  /*6c60*/  ISETP.LT.OR P6, PT, R4, 0x1, !P6 ;  /* 0x000000010400780c */ /* 0x001fda00077c1670 */
[----:B------:R-:W-:Y:S05]  /*6c70*/  @P6 BRA `(.L_x_166) ;  /* 0x0000000400006947 */ /* 0x000fea0003800000 */
[----:B------:R-:W-:Y:S02]  /*6c80*/  IMAD.SHL.U32 R22, R22, 0x40, RZ ;  /* 0x0000004016167824 */ /* 0x000fe400078e00ff */
[----:B------:R-:W-:Y:S02]  /*6c90*/  IMAD.SHL.U32 R18, R18, 0x80, RZ ;  /* 0x0000008012127824 */ /* 0x000fe400078e00ff */
[----:B------:R-:W-:Y:S02]  /*6ca0*/  IMAD.MOV.U32 R13, RZ, RZ, RZ ;  /* 0x000000ffff0d7224 */ /* 0x000fe400078e00ff */
[----:B------:R-:W-:Y:S02]  /*6cb0*/  IMAD.U32 R14, RZ, RZ, UR21 ;  /* 0x00000015ff0e7e24 */ /* 0x000fe4000f8e00ff */
[----:B------:R-:W-:Y:S02]  /*6cc0*/  IMAD.MOV.U32 R4, RZ, RZ, R3 ;  /* 0x000000ffff047224 */ /* 0x000fe400078e0003 */
[----:B------:R-:W-:-:S07]  /*6cd0*/  IMAD.MOV.U32 R5, RZ, RZ, R8 ;  /* 0x000000ffff057224 */ /* 0x000fce00078e0008 */
.L_x_170:
[----:B------:R-:W0:Y:S01]  /*6ce0*/  S2R R7, SR_CgaCtaId ;  /* 0x0000000000077919 */ /* 0x000e220000008800 */
[----:B------:R-:W-:-:S04]  /*6cf0*/  MOV R6, 0x400 ;  /* 0x0000040000067802 */ /* 0x000fc80000000f00 */
[----:B0-----:R-:W-:Y:S02]  /*6d00*/  LEA R12, R7, R6, 0x18 ;  /* 0x00000006070c7211 */ /* 0x001fe400078ec0ff */
[----:B------:R-:W-:Y:S01]  /*6d10*/  SHF.L.U32 R6, R4, 0x1f, RZ ;  /* 0x0000001f04067819 */ /* 0x000fe200000006ff */
[----:B------:R-:W0:Y:S02]  /*6d20*/  @!P2 LDC R7, c[0x0][0x500] ;  /* 0x00014000ff07ab82 */ /* 0x000e240000000800 */
[----:B------:R-:W-:-:S04]  /*6d30*/  IMAD R11, R5, 0x8, R12 ;  /* 0x00000008050b7824 */ /* 0x000fc800078e020c */
[----:B------:R-:W1:Y:S02]  /*6d40*/  SYNCS.PHASECHK.TRANS64.TRYWAIT P1, [R11+URZ+0x18], R6 ;  /* 0x000018060b0075a7 */ /* 0x000e64000802017f */
[----:B-1----:R-:W-:Y:S05]  /*6d50*/  @!P1 BRA `(.L_x_167) ;  /* 0x0000000c00b89947 */ /* 0x002fea0003800000 */
.L_x_188:
[----:B-1----:R-:W-:Y:S01]  /*6d60*/  PRMT R6, R9, 0x9910, RZ ;  /* 0x0000991009067816 */ /* 0x002fe200000000ff */
[----:B0-----:R0:W-:Y:S03]  /*6d70*/  @!P2 SYNCS.ARRIVE.TRANS64 RZ, [R11+URZ], R7 ;  /* 0x000000070bffa9a7 */ /* 0x0011e6000800003f */
[----:B------:R-:W-:-:S13]  /*6d80*/  ISETP.NE.AND P1, PT, R6, 0x2, PT ;  /* 0x000000020600780c */ /* 0x000fda0003f25270 */
[----:B0-----:R-:W-:Y:S05]  /*6d90*/  @P1 BRA `(.L_x_168) ;  /* 0x0000000000041947 */ /* 0x001fea0003800000 */
[----:B------:R-:W-:Y:S01]  /*6da0*/  BPT.TRAP 0x1 ;  /* 0x000000040000795c */ /* 0x000fe20000300000 */
.L_x_168:
[----:B------:R-:W-:Y:S05]  /*6db0*/  @P0 BRA `(.L_x_169) ;  /* 0x0000000000040947 */ /* 0x000fea0003800000 */
[----:B------:R-:W-:Y:S01]  /*6dc0*/  BPT.TRAP 0x1 ;  /* 0x000000040000795c */ /* 0x000fe20000300000 */
.L_x_169:
[--C-:B------:R-:W-:Y:S01]  /*6dd0*/  IMAD R6, R5, 0x4000, R12.reuse ;  /* 0x0000400005067824 */ /* 0x100fe200078e020c */
[----:B------:R-:W-:Y:S01]  /*6de0*/  R2UR UR34, R13 ;  /* 0x000000000d2272ca */ /* 0x000fe200000e0000 */
[----:B------:R-:W-:Y:S01]  /*6df0*/  IMAD R12, R5, 0x8000, R12 ;  /* 0x00008000050c7824 */ /* 0x000fe200078e020c */
[----:B------:R-:W-:Y:S01]  /*6e00*/  R2UR UR33, R11 ;  /* 0x000000000b2172ca */ /* 0x000fe200000e0000 */
[----:B------:R-:W-:Y:S01]  /*6e10*/  VIADD R14, R14, 0xffffffff ;  /* 0xffffffff0e0e7836 */ /* 0x000fe20000000000 */
[----:B------:R-:W-:Y:S01]  /*6e20*/  R2UR UR24, R6 ;  /* 0x00000000061872ca */ /* 0x000fe200000e0000 */
[----:B------:R-:W-:Y:S01]  /*6e30*/  UIADD3 UR6, UP0, UR22, 0xf0, URZ ;  /* 0x000000f016067890 */ /* 0x000fe2000ff1e03f */
[----:B------:R-:W-:Y:S01]  /*6e40*/  R2UR UR8, R12 ;  /* 0x000000000c0872ca */ /* 0x000fe200000e0000 */
[----:B------:R-:W-:Y:S01]  /*6e50*/  UIADD3 UR30, UP1, UR22, 0x1f0, URZ ;  /* 0x000001f0161e7890 */ /* 0x000fe2000ff3e03f */
[----:B------:R-:W-:Y:S01]  /*6e60*/  R2UR UR36, R19 ;  /* 0x00000000132472ca */ /* 0x000fe200000e0000 */
[----:B------:R-:W-:Y:S01]  /*6e70*/  UIADD3.X UR7, URZ, UR23, URZ, UP0, !UPT ;  /* 0x000000173f077290 */ /* 0x000fe200087fe43f */
[----:B------:R-:W-:Y:S01]  /*6e80*/  R2UR UR35, R22 ;  /* 0x00000000162372ca */ /* 0x000fe200000e0000 */
[----:B------:R-:W-:Y:S01]  /*6e90*/  UIADD3.X UR31, URZ, UR23, URZ, UP1, !UPT ;  /* 0x000000173f1f7290 */ /* 0x000fe20008ffe43f */
[----:B------:R-:W-:Y:S01]  /*6ea0*/  R2UR UR19, R18 ;  /* 0x00000000121372ca */ /* 0x000fe200000e0000 */
[----:B------:R-:W-:Y:S01]  /*6eb0*/  UIADD3 UR26, UR34, 0x20, URZ ;  /* 0x00000020221a7890 */ /* 0x000fe2000fffe03f */
[----:B------:R-:W-:Y:S01]  /*6ec0*/  ISETP.GT.AND P3, PT, R14, 0x1, PT ;  /* 0x000000010e00780c */ /* 0x000fe20003f64270 */
[----:B------:R-:W-:Y:S01]  /*6ed0*/  VIADD R5, R5, 0x1 ;  /* 0x0000000105057836 */ /* 0x000fe20000000000 */
[----:B------:R-:W-:Y:S01]  /*6ee0*/  UMOV UR14, 0x0 ;  /* 0x00000000000e7882 */ /* 0x000fe20000000000 */
[----:B------:R-:W-:Y:S01]  /*6ef0*/  UIADD3 UR32, UR24, 0x100, URZ ;  /* 0x0000010018207890 */ /* 0x000fe2000fffe03f */
[----:B------:R-:W-:Y:S01]  /*6f00*/  VIADD R13, R13, 0x40 ;  /* 0x000000400d0d7836 */ /* 0x000fe20000000000 */
[----:B------:R-:W-:Y:S01]  /*6f10*/  UIADD3 UR24, UR24, 0x2100, URZ ;  /* 0x0000210018187890 */ /* 0x000fe2000fffe03f */
[----:B------:R-:W-:Y:S01]  /*6f20*/  ISETP.NE.AND P1, PT, R5, 0x3, PT ;  /* 0x000000030500780c */ /* 0x000fe20003f25270 */
[----:B------:R-:W-:-:S02]  /*6f30*/  UIADD3 UR16, UR8, 0xc100, URZ ;  /* 0x0000c10008107890 */ /* 0x000fc4000fffe03f */
[----:B------:R-:W-:Y:S01]  /*6f40*/  UIADD3 UR8, UR8, 0x10100, URZ ;  /* 0x0001010008087890 */ /* 0x000fe2000fffe03f */
[----:B------:R-:W-:Y:S01]  /*6f50*/  SEL R7, RZ, 0x1, P1 ;  /* 0x00000001ff077807 */ /* 0x000fe20000800000 */
[----:B------:R-:W-:Y:S01]  /*6f60*/  UMOV UR15, 0x10000000 ;  /* 0x10000000000f7882 */ /* 0x000fe20000000000 */
[----:B------:R-:W-:Y:S01]  /*6f70*/  UMOV UR25, UR33 ;  /* 0x0000002100197c82 */ /* 0x000fe20008000000 */
[----:B------:R-:W-:Y:S01]  /*6f80*/  UMOV UR28, UR36 ;  /* 0x00000024001c7c82 */ /* 0x000fe20008000000 */
[----:B------:R-:W-:Y:S01]  /*6f90*/  UMOV UR27, UR35 ;  /* 0x00000023001b7c82 */ /* 0x000fe20008000000 */
[----:B------:R-:W-:Y:S01]  /*6fa0*/  UMOV UR17, UR33 ;  /* 0x0000002100117c82 */ /* 0x000fe20008000000 */
[----:B------:R-:W-:Y:S01]  /*6fb0*/  UMOV UR18, UR34 ;  /* 0x0000002200127c82 */ /* 0x000fe20008000000 */
[----:B------:R-:W-:Y:S01]  /*6fc0*/  UMOV UR20, UR36 ;  /* 0x0000002400147c82 */ /* 0x000fe20008000000 */
[----:B------:R0:W-:Y:S01]  /*6fd0*/  UTMALDG.3D [UR32], [UR6], desc[UR14] ;  /* 0x00000e20060075b4 */ /* 0x0001e20008011000 */
[----:B------:R-:W-:Y:S01]  /*6fe0*/  UMOV UR9, UR33 ;  /* 0x0000002100097c82 */ /* 0x000fe20008000000 */
[----:B------:R-:W-:Y:S01]  /*6ff0*/  UMOV UR11, UR19 ;  /* 0x00000013000b7c82 */ /* 0x000fe20008000000 */
[----:B------:R-:W-:Y:S01]  /*7000*/  UMOV UR12, UR36 ;  /* 0x00000024000c7c82 */ /* 0x000fe20008000000 */
[----:B------:R-:W-:Y:S01]  /*7010*/  UMOV UR10, UR26 ;  /* 0x0000001a000a7c82 */ /* 0x000fe20008000000 */
[----:B------:R-:W-:-:S02]  /*7020*/  LOP3.LUT R4, R4, R7, RZ, 0x3c, !PT ;  /* 0x0000000704047212 */ /* 0x000fc400078e3cff */
[----:B------:R-:W-:Y:S01]  /*7030*/  SEL R5, R5, RZ, P1 ;  /* 0x000000ff05057207 */ /* 0x000fe20000800000 */
[----:B------:R0:W-:Y:S01]  /*7040*/  UTMALDG.3D [UR24], [UR6], desc[UR14] ;  /* 0x00000e18060075b4 */ /* 0x0001e20008011000 */
[----:B------:R0:W-:Y:S01]  /*7050*/  UTMALDG.3D [UR16], [UR30], desc[UR14] ;  /* 0x00000e101e0075b4 */ /* 0x0001e20008011000 */
[----:B------:R0:W-:Y:S02]  /*7060*/  UTMALDG.3D [UR8], [UR30], desc[UR14] ;  /* 0x00000e081e0075b4 */ /* 0x0001e40008011000 */
[----:B0-----:R-:W-:Y:S05]  /*7070*/  @P3 BRA `(.L_x_170) ;  /* 0xfffffffc00183947 */ /* 0x001fea000383ffff */
.L_x_166:
[----:B------:R-:W-:Y:S05]  /*7080*/  BSYNC B1 ;  /* 0x0000000000017941 */ /* 0x000fea0003800000 */
.L_x_165:
[----:B------:R-:W2:Y:S01]  /*7090*/  LDL.64 R20, [R1] ;  /* 0x0000000001147983 */ /* 0x000ea20000100a00 */
[----:B------:R-:W-:Y:S01]  /*70a0*/  LOP3.LUT P4, RZ, R10, 0xff, RZ, 0xc0, !PT ;  /* 0x000000ff0aff7812 */ /* 0x000fe2000788c0ff */
[----:B------:R-:W-:Y:S01]  /*70b0*/  VIADD R7, R8, UR40 ;  /* 0x0000002808077c36 */ /* 0x000fe20008000000 */
[----:B------:R-:W-:Y:S01]  /*70c0*/  ULDC.64 UR6, c[0x0][0x650] ;  /* 0x0001940000067ab9 */ /* 0x000fe20000000a00 */
[----:B------:R-:W-:Y:S01]  /*70d0*/  IMAD.U32 R8, RZ, RZ, UR40 ;  /* 0x00000028ff087e24 */ /* 0x000fe2000f8e00ff */
[----:B------:R-:W-:Y:S01]  /*70e0*/  UISETP.GE.U32.AND UP0, UPT, UR40, 0x3, UPT ;  /* 0x000000032800788c */ /* 0x000fe2000bf06070 */
[----:B------:R-:W-:Y:S01]  /*70f0*/  BSSY B1, `(.L_x_171) ;  /* 0x000006b000017945 */ /* 0x000fe20003800000 */
[----:B------:R-:W-:Y:S01]  /*7100*/  ISETP.GT.U32.AND P1, PT, R7, 0x2, PT ;  /* 0x000000020700780c */ /* 0x000fe20003f24070 */
[----:B------:R-:W-:Y:S01]  /*7110*/  IMAD.MOV.U32 R22, RZ, RZ, -0x1 ;  /* 0xffffffffff167424 */ /* 0x000fe200078e00ff */
[----:B------:R-:W-:Y:S01]  /*7120*/  PRMT R10, RZ, 0x7610, R10 ;  /* 0x00007610ff0a7816 */ /* 0x000fe2000000000a */
[----:B------:R-:W-:Y:S01]  /*7130*/  IMAD.MOV.U32 R18, RZ, RZ, -0x1 ;  /* 0xffffffffff127424 */ /* 0x000fe200078e00ff */
[----:B------:R-:W-:Y:S01]  /*7140*/  ISETP.LT.U32.AND P1, PT, R8, 0x3, P1 ;  /* 0x000000030800780c */ /* 0x000fe20000f21070 */
[----:B------:R-:W-:Y:S01]  /*7150*/  IMAD.MOV.U32 R19, RZ, RZ, -0x1 ;  /* 0xffffffffff137424 */ /* 0x000fe200078e00ff */
[----:B------:R-:W-:Y:S01]  /*7160*/  PLOP3.LUT P3, PT, PT, PT, UP0, 0x80, 0x0 ;  /* 0x000000000000781c */ /* 0x000fe20003f6f008 */
[----:B------:R-:W0:Y:S01]  /*7170*/  @P4 S2R R5, SR_CgaCtaId ;  /* 0x0000000000054919 */ /* 0x000e220000008800 */
[----:B------:R-:W-:-:S04]  /*7180*/  @P4 MOV R4, 0x400 ;  /* 0x0000040000044802 */ /* 0x000fc80000000f00 */
[----:B0-----:R-:W-:Y:S01]  /*7190*/  @P4 LEA R6, R5, R4, 0x18 ;  /* 0x0000000405064211 */ /* 0x001fe200078ec0ff */
[----:B------:R-:W-:Y:S01]  /*71a0*/  IMAD.WIDE.U32 R4, R7, -0x55555555, RZ ;  /* 0xaaaaaaab07047825 */ /* 0x000fe200078e00ff */
[----:B------:R-:W-:Y:S02]  /*71b0*/  SEL R4, RZ, 0x1, !P1 ;  /* 0x00000001ff047807 */ /* 0x000fe40004800000 */
[----:B------:R0:W-:Y:S02]  /*71c0*/  @P4 SYNCS.ARRIVE.TRANS64.A1T0 RZ, [R6+URZ+0x68], RZ ;  /* 0x000068ff06ff49a7 */ /* 0x0001e4000810003f */
[----:B------:R-:W-:Y:S02]  /*71d0*/  LOP3.LUT R3, R3, R4, RZ, 0x3c, !PT ;  /* 0x0000000403037212 */ /* 0x000fe400078e3cff */
[----:B------:R-:W-:Y:S02]  /*71e0*/  PRMT R4, RZ, 0x7610, R4 ;  /* 0x00007610ff047816 */ /* 0x000fe40000000004 */
[----:B0-----:R-:W-:-:S04]  /*71f0*/  SHF.R.U32.HI R6, RZ, 0x1, R5 ;  /* 0x00000001ff067819 */ /* 0x001fc80000011605 */
[----:B------:R-:W-:Y:S01]  /*7200*/  @P3 LOP3.LUT R3, R3, 0x1, R6, 0x78, !PT ;  /* 0x0000000103033812 */ /* 0x000fe200078e7806 */
[----:B------:R-:W-:Y:S01]  /*7210*/  IMAD R8, R6, -0x3, R7 ;  /* 0xfffffffd06087824 */ /* 0x000fe200078e0207 */
[----:B--2---:R-:W-:-:S04]  /*7220*/  IADD3 R16, P4, R16, R20, RZ ;  /* 0x0000001410107210 */ /* 0x004fc80007f9e0ff */
[----:B------:R-:W-:Y:S01]  /*7230*/  ISETP.GE.U32.AND P1, PT, R16, UR6, PT ;  /* 0x0000000610007c0c */ /* 0x000fe2000bf26070 */
[----:B------:R-:W-:-:S05]  /*7240*/  IMAD.X R17, R17, 0x1, R0, P4 ;  /* 0x0000000111117824 */ /* 0x000fca00020e0600 */
[----:B------:R-:W-:-:S13]  /*7250*/  ISETP.GE.U32.AND.EX P1, PT, R17, UR7, PT, P1 ;  /* 0x0000000711007c0c */ /* 0x000fda000bf26110 */
[----:B------:R-:W-:Y:S05]  /*7260*/  @P1 BRA `(.L_x_172) ;  /* 0x00000004004c1947 */ /* 0x000fea0003800000 */
[----:B------:R-:W0:Y:S01]  /*7270*/  S2R R12, SR_CTAID.X ;  /* 0x00000000000c7919 */ /* 0x000e220000002500 */
[----:B------:R-:W-:Y:S01]  /*7280*/  ULDC.64 UR6, c[0x0][0x628] ;  /* 0x00018a0000067ab9 */ /* 0x000fe20000000a00 */
[----:B------:R-:W1:Y:S01]  /*7290*/  LDC R13, c[0x0][0x144] ;  /* 0x00005100ff0d7b82 */ /* 0x000e620000000800 */
[----:B------:R-:W-:Y:S01]  /*72a0*/  ISETP.NE.U32.AND P1, PT, RZ, UR6, PT ;  /* 0x00000006ff007c0c */ /* 0x000fe2000bf25070 */
[----:B------:R-:W2:Y:S01]  /*72b0*/  S2R R11, SR_CTAID.Y ;  /* 0x00000000000b7919 */ /* 0x000ea20000002600 */
[----:B------:R-:W-:Y:S01]  /*72c0*/  ULDC UR8, c[0x0][0x150] ;  /* 0x0000540000087ab9 */ /* 0x000fe20000000800 */
[----:B------:R-:W-:Y:S01]  /*72d0*/  ULDC UR9, c[0x0][0x630] ;  /* 0x00018c0000097ab9 */ /* 0x000fe20000000800 */
[----:B------:R-:W-:Y:S01]  /*72e0*/  ISETP.NE.AND.EX P1, PT, RZ, UR7, PT, P1 ;  /* 0x00000007ff007c0c */ /* 0x000fe2000bf25310 */
[----:B------:R-:W-:Y:S01]  /*72f0*/  IMAD.MOV.U32 R4, RZ, RZ, R16 ;  /* 0x000000ffff047224 */ /* 0x000fe200078e0010 */
[----:B0-----:R-:W-:-:S05]  /*7300*/  I2FP.F32.U32 R5, R12 ;  /* 0x0000000c00057245 */ /* 0x001fca0000201000 */
[----:B------:R-:W-:Y:S01]  /*7310*/  FMUL R14, R5, UR8 ;  /* 0x00000008050e7c20 */ /* 0x000fe20008400000 */
[----:B------:R-:W-:-:S05]  /*7320*/  IMAD.MOV.U32 R5, RZ, RZ, R17 ;  /* 0x000000ffff057224 */ /* 0x000fca00078e0011 */
[----:B--2---:R-:W-:Y:S05]  /*7330*/  @!P1 BRA `(.L_x_173) ;  /* 0x0000000000289947 */ /* 0x004fea0003800000 */
[----:B------:R-:W-:Y:S02]  /*7340*/  ULDC UR8, c[0x0][0x634] ;  /* 0x00018d0000087ab9 */ /* 0x000fe40000000800 */
[----:B------:R-:W-:-:S05]  /*7350*/  IADD3 R5, P1, R16, UR8, RZ ;  /* 0x0000000810057c10 */ /* 0x000fca000ff3e0ff */
[----:B------:R-:W-:-:S04]  /*7360*/  IMAD.X R15, RZ, RZ, R17, P1 ;  /* 0x000000ffff0f7224 */ /* 0x000fc800008e0611 */
[----:B------:R-:W-:-:S04]  /*7370*/  IMAD.WIDE.U32 R6, R15, UR6, RZ ;  /* 0x000000060f067c25 */ /* 0x000fc8000f8e00ff */
[----:B------:R-:W-:-:S04]  /*7380*/  IMAD.WIDE.U32 R6, P1, R5, UR7, R6 ;  /* 0x0000000705067c25 */ /* 0x000fc8000f820006 */
[----:B------:R-:W-:-:S04]  /*7390*/  IMAD.WIDE.U32 R4, R5, UR6, RZ ;  /* 0x0000000605047c25 */ /* 0x000fc8000f8e00ff */
[----:B------:R-:W-:Y:S01]  /*73a0*/  IMAD.MOV.U32 R4, RZ, RZ, R7 ;  /* 0x000000ffff047224 */ /* 0x000fe200078e0007 */
[----:B------:R-:W-:Y:S01]  /*73b0*/  IADD3 RZ, P3, R5, R6, RZ ;  /* 0x0000000605ff7210 */ /* 0x000fe20007f7e0ff */
[----:B------:R-:W-:-:S04]  /*73c0*/  IMAD.X R5, RZ, RZ, RZ, P1 ;  /* 0x000000ffff057224 */ /* 0x000fc800008e06ff */
[----:B------:R-:W-:-:S08]  /*73d0*/  IMAD.WIDE.U32.X R4, R15, UR7, R4, P3 ;  /* 0x000000070f047c25 */ /* 0x000fd000098e0404 */
.L_x_173:
[--C-:B------:R-:W-:Y:S01]  /*73e0*/  SHF.R.U64 R19, R4, UR9, R5.reuse ;  /* 0x0000000904137c19 */ /* 0x100fe20008001205 */
[----:B------:R-:W0:Y:S01]  /*73f0*/  F2I.U32.TRUNC.NTZ R14, R14 ;  /* 0x0000000e000e7305 */ /* 0x000e22000020f000 */
[----:B------:R-:W-:Y:S01]  /*7400*/  SHF.R.U32.HI R4, RZ, UR9, R5 ;  /* 0x00000009ff047c19 */ /* 0x000fe20008011605 */
[----:B------:R-:W-:Y:S01]  /*7410*/  ULDC.64 UR6, c[0x0][0x620] ;  /* 0x0001880000067ab9 */ /* 0x000fe20000000a00 */
[----:B------:R-:W-:Y:S01]  /*7420*/  IADD3 R7, P1, RZ, -R19, RZ ;  /* 0x80000013ff077210 */ /* 0x000fe20007f3e0ff */
[----:B------:R-:W-:Y:S01]  /*7430*/  ULDC.64 UR8, c[0x0][0x640] ;  /* 0x0001900000087ab9 */ /* 0x000fe20000000a00 */
[----:B------:R-:W2:Y:S03]  /*7440*/  LDC R18, c[0x0][0x148] ;  /* 0x00005200ff127b82 */ /* 0x000ea60000000800 */
[----:B------:R-:W-:Y:S01]  /*7450*/  IMAD.X R4, RZ, RZ, ~R4, P1 ;  /* 0x000000ffff047224 */ /* 0x000fe200008e0e04 */
[----:B------:R-:W-:-:S03]  /*7460*/  ISETP.NE.U32.AND P1, PT, RZ, UR8, PT ;  /* 0x00000008ff007c0c */ /* 0x000fc6000bf25070 */
[----:B------:R-:W-:Y:S01]  /*7470*/  IMAD R6, R4, UR6, RZ ;  /* 0x0000000604067c24 */ /* 0x000fe2000f8e02ff */
[----:B------:R-:W-:Y:S01]  /*7480*/  ISETP.NE.AND.EX P1, PT, RZ, UR9, PT, P1 ;  /* 0x00000009ff007c0c */ /* 0x000fe2000bf25310 */
[----:B------:R-:W-:Y:S01]  /*7490*/  IMAD.WIDE.U32 R4, R7, UR6, R16 ;  /* 0x0000000607047c25 */ /* 0x000fe2000f8e0010 */
[----:B------:R-:W-:-:S03]  /*74a0*/  ULDC UR6, c[0x0][0x618] ;  /* 0x0001860000067ab9 */ /* 0x000fc60000000800 */
[----:B------:R-:W-:Y:S01]  /*74b0*/  IMAD R7, R7, UR7, R6 ;  /* 0x0000000707077c24 */ /* 0x000fe2000f8e0206 */
[----:B------:R-:W-:Y:S01]  /*74c0*/  ULDC UR7, c[0x0][0x154] ;  /* 0x0000550000077ab9 */ /* 0x000fe20000000800 */
[----:B0-----:R-:W-:Y:S02]  /*74d0*/  IMAD.MOV R6, RZ, RZ, -R14 ;  /* 0x000000ffff067224 */ /* 0x001fe400078e0a0e */
[----:B------:R-:W-:Y:S02]  /*74e0*/  IMAD.IADD R5, R5, 0x1, R7 ;  /* 0x0000000105057824 */ /* 0x000fe400078e0207 */
[----:B-1----:R-:W-:Y:S01]  /*74f0*/  IMAD R12, R13, R6, R12 ;  /* 0x000000060d0c7224 */ /* 0x002fe200078e020c */
[----:B------:R-:W-:Y:S02]  /*7500*/  I2FP.F32.U32 R6, R11 ;  /* 0x0000000b00067245 */ /* 0x000fe40000201000 */
[--C-:B------:R-:W-:Y:S02]  /*7510*/  SHF.R.U64 R13, R4, UR6, R5.reuse ;  /* 0x00000006040d7c19 */ /* 0x100fe40008001205 */
[----:B------:R-:W-:Y:S01]  /*7520*/  SHF.R.U32.HI R4, RZ, UR6, R5 ;  /* 0x00000006ff047c19 */ /* 0x000fe20008011605 */
[----:B------:R-:W-:Y:S01]  /*7530*/  FMUL R6, R6, UR7 ;  /* 0x0000000706067c20 */ /* 0x000fe20008400000 */
[----:B------:R-:W-:-:S02]  /*7540*/  ULDC UR6, c[0x0][0x608] ;  /* 0x0001820000067ab9 */ /* 0x000fc40000000800 */
[--C-:B------:R-:W-:Y:S01]  /*7550*/  SHF.R.U64 R15, R13, UR6, R4.reuse ;  /* 0x000000060d0f7c19 */ /* 0x100fe20008001204 */
[----:B------:R0:W1:Y:S01]  /*7560*/  F2I.U32.TRUNC.NTZ R20, R6 ;  /* 0x0000000600147305 */ /* 0x000062000020f000 */
[----:B------:R-:W-:Y:S01]  /*7570*/  SHF.R.U32.HI R4, RZ, UR6, R4 ;  /* 0x00000006ff047c19 */ /* 0x000fe20008011604 */
[----:B------:R-:W-:-:S03]  /*7580*/  ULDC UR6, c[0x0][0x658] ;  /* 0x0001960000067ab9 */ /* 0x000fc60000000800 */
[--C-:B------:R-:W-:Y:S02]  /*7590*/  SHF.R.U64 R14, R15, UR6, R4.reuse ;  /* 0x000000060f0e7c19 */ /* 0x100fe40008001204 */
[----:B------:R-:W-:-:S03]  /*75a0*/  SHF.R.U32.HI R21, RZ, UR6, R4 ;  /* 0x00000006ff157c19 */ /* 0x000fc60008011604 */
[----:B------:R-:W-:Y:S02]  /*75b0*/  IMAD.MOV.U32 R4, RZ, RZ, R14 ;  /* 0x000000ffff047224 */ /* 0x000fe400078e000e */
[----:B------:R-:W-:Y:S01]  /*75c0*/  IMAD.MOV.U32 R5, RZ, RZ, R21 ;  /* 0x000000ffff057224 */ /* 0x000fe200078e0015 */
[----:B0-----:R-:W-:Y:S06]  /*75d0*/  @!P1 BRA `(.L_x_174) ;  /* 0x0000000000289947 */ /* 0x001fec0003800000 */
        /* <DEDUP_REMOVED lines=10> */
.L_x_174:
[----:B------:R-:W-:Y:S01]  /*7680*/  ISETP.NE.AND P1, PT, R2, 0x1, PT ;  /* 0x000000010200780c */ /* 0x000fe20003f25270 */
[----:B------:R-:W-:Y:S01]  /*7690*/  ULDC UR6, c[0x0][0x648] ;  /* 0x0001920000067ab9 */ /* 0x000fe20000000800 */
[----:B------:R-:W-:Y:S01]  /*76a0*/  LOP3.LUT R15, R15, UR5, RZ, 0xc0, !PT ;  /* 0x000000050f0f7c12 */ /* 0x000fe2000f8ec0ff */
[----:B-1----:R-:W-:Y:S01]  /*76b0*/  IMAD.MOV R20, RZ, RZ, -R20 ;  /* 0x000000ffff147224 */ /* 0x002fe200078e0a14 */
[----:B------:R-:W-:Y:S01]  /*76c0*/  SHF.R.U64 R4, R4, UR6, R5 ;  /* 0x0000000604047c19 */ /* 0x000fe20008001205 */
[----:B------:R-:W-:Y:S01]  /*76d0*/  ULDC UR6, c[0x0][0x638] ;  /* 0x00018e0000067ab9 */ /* 0x000fe20000000800 */
[----:B------:R-:W-:Y:S01]  /*76e0*/  LOP3.LUT R13, R13, UR4, RZ, 0xc0, !PT ;  /* 0x000000040d0d7c12 */ /* 0x000fe2000f8ec0ff */
[----:B------:R-:W-:Y:S02]  /*76f0*/  ULDC UR7, c[0x0][0x610] ;  /* 0x0001840000077ab9 */ /* 0x000fe40000000800 */
[----:B------:R-:W-:Y:S02]  /*7700*/  IMAD.MOV R5, RZ, RZ, -R4 ;  /* 0x000000ffff057224 */ /* 0x000fe400078e0a04 */
[----:B------:R-:W-:-:S02]  /*7710*/  IMAD R15, R4, UR13, R15 ;  /* 0x0000000d040f7c24 */ /* 0x000fc4000f8e020f */
[----:B--2---:R-:W-:Y:S02]  /*7720*/  @P1 IMAD R12, R18, R20, R11 ;  /* 0x00000014120c1224 */ /* 0x004fe400078e020b */
[----:B------:R-:W-:Y:S01]  /*7730*/  IMAD R14, R5, UR6, R14 ;  /* 0x00000006050e7c24 */ /* 0x000fe2000f8e020e */
[----:B------:R-:W-:Y:S01]  /*7740*/  ULDC UR6, c[0x0][0x600] ;  /* 0x0001800000067ab9 */ /* 0x000fe20000000800 */
[----:B------:R-:W-:Y:S02]  /*7750*/  IMAD R12, R15, UR7, R12 ;  /* 0x000000070f0c7c24 */ /* 0x000fe4000f8e020c */
[----:B------:R-:W-:Y:S02]  /*7760*/  IMAD R5, R14, UR6, R13 ;  /* 0x000000060e057c24 */ /* 0x000fe4000f8e020d */
[----:B------:R-:W-:-:S03]  /*7770*/  IMAD.MOV.U32 R4, RZ, RZ, 0x1 ;  /* 0x00000001ff047424 */ /* 0x000fc600078e00ff */
[----:B------:R-:W-:Y:S02]  /*7780*/  SEL R18, R5, R12, !P1 ;  /* 0x0000000c05127207 */ /* 0x000fe40004800000 */
[----:B------:R-:W-:-:S07]  /*7790*/  SEL R22, R12, R5, !P1 ;  /* 0x000000050c167207 */ /* 0x000fce0004800000 */
.L_x_172:
[----:B------:R-:W-:Y:S05]  /*77a0*/  BSYNC B1 ;  /* 0x0000000000017941 */ /* 0x000fea0003800000 */
.L_x_171:
[----:B------:R-:W-:-:S13]  /*77b0*/  LOP3.LUT P1, RZ, R4, 0xff, RZ, 0xc0, !PT ;  /* 0x000000ff04ff7812 */ /* 0x000fda000782c0ff */
[----:B------:R-:W-:Y:S05]  /*77c0*/  @P1 BRA `(.L_x_175) ;  /* 0xfffffff400101947 */ /* 0x000fea000383ffff */
[----:B------:R-:W-:Y:S05]  /*77d0*/  BSYNC B0 ;  /* 0x0000000000007941 */ /* 0x000fea0003800000 */
.L_x_163:
[----:B------:R-:W-:-:S03]  /*77e0*/  UMOV UR6, 0xffffffff ;  /* 0xffffffff00067882 */ /* 0x000fc60000000000 */
[----:B------:R-:W-:Y:S05]  /*77f0*/  BRA.DIV UR6, `(.L_x_176) ;  /* 0x0000000606247947 */ /* 0x000fea000b800000 */
[----:B------:R-:W-:-:S13]  /*7800*/  ELECT P6, URZ, PT ;  /* 0x00000000003f782f */ /* 0x000fda00038c0000 */
.L_x_191:
[----:B------:R-:W-:Y:S04]  /*7810*/  BSSY B0, `(.L_x_177) ;  /* 0x0000022000007945 */ /* 0x000fe80003800000 */
[----:B------:R-:W-:Y:S05]  /*7820*/  @!P6 BRA `(.L_x_178) ;  /* 0x000000000080e947 */ /* 0x000fea0003800000 */
[----:B------:R-:W-:-:S04]  /*7830*/  LOP3.LUT R23, R23, 0x2, RZ, 0xfc, !PT ;  /* 0x0000000217177812 */ /* 0x000fc800078efcff */
[----:B------:R-:W-:-:S13]  /*7840*/  ISETP.NE.AND P0, PT, R23, 0x3, PT ;  /* 0x000000031700780c */ /* 0x000fda0003f05270 */
[----:B------:R-:W-:Y:S05]  /*7850*/  @!P0 BRA `(.L_x_179) ;  /* 0x0000000000048947 */ /* 0x000fea0003800000 */
[----:B------:R-:W-:Y:S01]  /*7860*/  BPT.TRAP 0x1 ;  /* 0x000000040000795c */ /* 0x000fe20000300000 */
.L_x_179:
[----:B------:R-:W0:Y:S01]  /*7870*/  S2R R5, SR_CgaCtaId ;  /* 0x0000000000057919 */ /* 0x000e220000008800 */
[----:B------:R-:W-:Y:S02]  /*7880*/  MOV R0, 0x400 ;  /* 0x0000040000007802 */ /* 0x000fe40000000f00 */
[----:B------:R-:W-:Y:S02]  /*7890*/  SHF.L.U32 R2, R3, 0x1f, RZ ;  /* 0x0000001f03027819 */ /* 0x000fe400000006ff */
[----:B0-----:R-:W-:-:S05]  /*78a0*/  LEA R5, R5, R0, 0x18 ;  /* 0x0000000005057211 */ /* 0x001fca00078ec0ff */
[----:B------:R-:W-:-:S04]  /*78b0*/  VIADD R5, R5, 0x18 ;  /* 0x0000001805057836 */ /* 0x000fc80000000000 */
[C---:B------:R-:W-:Y:S02]  /*78c0*/  IMAD R7, R8.reuse, 0x8, R5 ;  /* 0x0000000808077824 */ /* 0x040fe400078e0205 */
[----:B------:R-:W-:Y:S02]  /*78d0*/  VIADD R8, R8, 0x1 ;  /* 0x0000000108087836 */ /* 0x000fe40000000000 */
[----:B------:R-:W0:Y:S03]  /*78e0*/  SYNCS.PHASECHK.TRANS64.TRYWAIT P0, [R7+URZ], R2 ;  /* 0x00000002070075a7 */ /* 0x000e26000800017f */
[----:B------:R-:W-:-:S04]  /*78f0*/  ISETP.NE.AND P1, PT, R8, 0x3, PT ;  /* 0x000000030800780c */ /* 0x000fc80003f25270 */
[----:B------:R-:W-:Y:S02]  /*7900*/  SEL R0, RZ, 0x1, P1 ;  /* 0x00000001ff007807 */ /* 0x000fe40000800000 */
[----:B------:R-:W-:Y:S02]  /*7910*/  SEL R8, R8, RZ, P1 ;  /* 0x000000ff08087207 */ /* 0x000fe40000800000 */
[----:B------:R-:W-:-:S03]  /*7920*/  LOP3.LUT R9, R3, R0, RZ, 0x3c, !PT ;  /* 0x0000000003097212 */ /* 0x000fc600078e3cff */
[----:B------:R-:W-:Y:S01]  /*7930*/  IMAD R4, R8, 0x8, R5 ;  /* 0x0000000808047824 */ /* 0x000fe200078e0205 */
[----:B------:R-:W-:Y:S01]  /*7940*/  SHF.L.U32 R3, R9, 0x1f, RZ ;  /* 0x0000001f09037819 */ /* 0x000fe200000006ff */
[----:B0-----:R-:W-:Y:S06]  /*7950*/  @!P0 BRA `(.L_x_180) ;  /* 0x0000000000ec8947 */ /* 0x001fec0003800000 */
.L_x_192:
[----:B------:R-:W1:Y:S01]  /*7960*/  SYNCS.PHASECHK.TRANS64.TRYWAIT P0, [R4+URZ], R3 ;  /* 0x00000003040075a7 */ /* 0x000e62000800017f */
[----:B------:R-:W-:-:S05]  /*7970*/  VIADD R0, R8, 0x1 ;  /* 0x0000000108007836 */ /* 0x000fca0000000000 */
[----:B------:R-:W-:-:S04]  /*7980*/  ISETP.NE.AND P1, PT, R0, 0x3, PT ;  /* 0x000000030000780c */ /* 0x000fc80003f25270 */
[----:B0-----:R-:W-:Y:S02]  /*7990*/  SEL R2, RZ, 0x1, P1 ;  /* 0x00000001ff027807 */ /* 0x001fe40000800000 */
[----:B------:R-:W-:Y:S02]  /*79a0*/  SEL R0, R0, RZ, P1 ;  /* 0x000000ff00007207 */ /* 0x000fe40000800000 */
[----:B------:R-:W-:Y:S01]  /*79b0*/  LOP3.LUT R2, R9, R2, RZ, 0x3c, !PT ;  /* 0x0000000209027212 */ /* 0x000fe200078e3cff */
[----:B-1----:R-:W-:Y:S06]  /*79c0*/  @!P0 BRA `(.L_x_181) ;  /* 0x0000000000e48947 */ /* 0x002fec0003800000 */
.L_x_193:
[----:B------:R-:W-:Y:S01]  /*79d0*/  IMAD R5, R0, 0x8, R5 ;  /* 0x0000000800057824 */ /* 0x000fe200078e0205 */
[----:B------:R-:W-:-:S07]  /*79e0*/  SHF.L.U32 R0, R2, 0x1f, RZ ;  /* 0x0000001f02007819 */ /* 0x000fce00000006ff */
.L_x_182:
[----:B-1----:R1:W2:Y:S02]  /*79f0*/  SYNCS.PHASECHK.TRANS64.TRYWAIT P0, [R5+URZ], R0 ;  /* 0x00000000050075a7 */ /* 0x0022a4000800017f */
[----:B--2---:R-:W-:Y:S05]  /*7a00*/  @!P0 NANOSLEEP.SYNCS 0x989680 ;  /* 0x009896800000895d */ /* 0x004fea0003900000 */
[----:B------:R-:W2:Y:S02]  /*7a10*/  @!P0 SYNCS.PHASECHK.TRANS64 P0, [R5+URZ], R0 ;  /* 0x00000000050085a7 */ /* 0x000ea4000800007f */
[----:B--2---:R-:W-:Y:S05]  /*7a20*/  @!P0 BRA `(.L_x_182) ;  /* 0xfffffffc00f08947 */ /* 0x004fea000383ffff */
.L_x_178:
[----:B------:R-:W-:Y:S05]  /*7a30*/  BSYNC B0 ;  /* 0x0000000000007941 */ /* 0x000fea0003800000 */
.L_x_177:
[----:B------:R-:W-:Y:S05]  /*7a40*/  EXIT ;  /* 0x000000000000794d */ /* 0x000fea0003800000 */
.L_x_15:
[----:B0-----:R-:W-:-:S04]  /*7a50*/  IMAD.U32 R3, RZ, RZ, UR43 ;  /* 0x0000002bff037e24 */ /* 0x001fc8000f8e00ff */
[----:B------:R0:W1:Y:S03]  /*7a60*/  SYNCS.PHASECHK.TRANS64.TRYWAIT P0, [R3+URZ+-0x8], R0 ;  /* 0xfffff800030075a7 */ /* 0x000066000800017f */
[----:B-1----:R-:W-:Y:S05]  /*7a70*/  @!P0 NANOSLEEP.SYNCS 0x989680 ;  /* 0x009896800000895d */ /* 0x002fea0003900000 */
[----:B------:R-:W1:Y:S02]  /*7a80*/  @!P0 SYNCS.PHASECHK.TRANS64 P0, [R3+URZ+-0x8], R0 ;  /* 0xfffff800030085a7 */ /* 0x000e64000800007f */
[----:B-1----:R-:W-:Y:S05]  /*7a90*/  @!P0 BRA `(.L_x_15) ;  /* 0xfffffffc00ec8947 */ /* 0x002fea000383ffff */
[----:B------:R-:W-:Y:S05]  /*7aa0*/  BRA `(.L_x_183) ;  /* 0xffffff9800a07947 */ /* 0x000fea000383ffff */
.L_x_20:
[----:B-1----:R1:W2:Y:S02]  /*7ab0*/  SYNCS.PHASECHK.TRANS64.TRYWAIT P1, [R3+URZ], R0 ;  /* 0x00000000030075a7 */ /* 0x0022a4000802017f */
[----:B--2---:R-:W-:Y:S05]  /*7ac0*/  @!P1 NANOSLEEP.SYNCS 0x989680 ;  /* 0x009896800000995d */ /* 0x004fea0003900000 */
[----:B------:R-:W2:Y:S02]  /*7ad0*/  @!P1 SYNCS.PHASECHK.TRANS64 P1, [R3+URZ], R0 ;  /* 0x00000000030095a7 */ /* 0x000ea4000802007f */
[----:B--2---:R-:W-:Y:S05]  /*7ae0*/  @!P1 BRA `(.L_x_20) ;  /* 0xfffffffc00f09947 */ /* 0x004fea000383ffff */
[----:B------:R-:W-:Y:S05]  /*7af0*/  BRA `(.L_x_19) ;  /* 0xffffff9c00147947 */ /* 0x000fea000383ffff */
.L_x_25:
[----:B-1----:R-:W-:-:S04]  /*7b00*/  IMAD.U32 R4, RZ, RZ, UR8 ;  /* 0x00000008ff047e24 */ /* 0x002fc8000f8e00ff */
[----:B------:R1:W2:Y:S03]  /*7b10*/  SYNCS.PHASECHK.TRANS64.TRYWAIT P1, [R4+URZ], R3 ;  /* 0x00000003040075a7 */ /* 0x0002a6000802017f */
[----:B--2---:R-:W-:Y:S05]  /*7b20*/  @!P1 NANOSLEEP.SYNCS 0x989680 ;  /* 0x009896800000995d */ /* 0x004fea0003900000 */
[----:B------:R-:W2:Y:S02]  /*7b30*/  @!P1 SYNCS.PHASECHK.TRANS64 P1, [R4+URZ], R3 ;  /* 0x00000003040095a7 */ /* 0x000ea4000802007f */
[----:B--2---:R-:W-:Y:S05]  /*7b40*/  @!P1 BRA `(.L_x_25) ;  /* 0xfffffffc00ec9947 */ /* 0x004fea000383ffff */
[----:B------:R-:W-:Y:S05]  /*7b50*/  BRA `(.L_x_24) ;  /* 0xffffffa000547947 */ /* 0x000fea000383ffff */
.L_x_31:
[----:B0-----:R-:W-:-:S04]  /*7b60*/  IMAD.U32 R3, RZ, RZ, UR43 ;  /* 0x0000002bff037e24 */ /* 0x001fc8000f8e00ff */
[----:B------:R0:W1:Y:S03]  /*7b70*/  SYNCS.PHASECHK.TRANS64.TRYWAIT P0, [R3+URZ+0x8], R0 ;  /* 0x00000800030075a7 */ /* 0x000066000800017f */
[----:B-1----:R-:W-:Y:S05]  /*7b80*/  @!P0 NANOSLEEP.SYNCS 0x989680 ;  /* 0x009896800000895d */ /* 0x002fea0003900000 */
[----:B------:R-:W1:Y:S02]  /*7b90*/  @!P0 SYNCS.PHASECHK.TRANS64 P0, [R3+URZ+0x8], R0 ;  /* 0x00000800030085a7 */ /* 0x000e64000800007f */
[----:B-1----:R-:W-:Y:S05]  /*7ba0*/  @!P0 BRA `(.L_x_31) ;  /* 0xfffffffc00ec8947 */ /* 0x002fea000383ffff */
[----:B------:R-:W-:Y:S05]  /*7bb0*/  BRA `(.L_x_184) ;  /* 0xffffffa400f07947 */ /* 0x000fea000383ffff */
.L_x_164:
[----:B------:R-:W-:Y:S01]  /*7bc0*/  BSSY B1, `(.L_x_185) ;  /* 0x0000006000017945 */ /* 0x000fe20003800000 */
[----:B------:R-:W-:-:S07]  /*7bd0*/  IMAD.MOV.U32 R15, RZ, RZ, -0x1 ;  /* 0xffffffffff0f7424 */ /* 0x000fce00078e00ff */
[----:B-----5:R-:W-:Y:S05]  /*7be0*/  WARPSYNC.COLLECTIVE R15, `(.L_x_186) ;  /* 0x000000000f0c7348 */ /* 0x020fea0003c00000 */
[----:B------:R-:W-:Y:S02]  /*7bf0*/  ELECT P6, UR62, PT ;  /* 0x00000000003e782f */ /* 0x000fe400038c0000 */
[----:B------:R-:W-:Y:S01]  /*7c00*/  MOV R14, UR62 ;  /* 0x0000003e000e7c02 */ /* 0x000fe20008000f00 */
[----:B-----5:R-:W-:Y:S10]  /*7c10*/  ENDCOLLECTIVE ;  /* 0x000000000000791b */ /* 0x020ff40003800000 */
.L_x_186:
[----:B------:R-:W-:Y:S05]  /*7c20*/  BSYNC B1 ;  /* 0x0000000000017941 */ /* 0x000fea0003800000 */
.L_x_185:
[----:B------:R-:W-:Y:S05]  /*7c30*/  BRA `(.L_x_187) ;  /* 0xfffffff000007947 */ /* 0x000fea000383ffff */
.L_x_167:
[----:B-1----:R1:W2:Y:S02]  /*7c40*/  SYNCS.PHASECHK.TRANS64.TRYWAIT P1, [R11+URZ+0x18], R6 ;  /* 0x000018060b0075a7 */ /* 0x0022a4000802017f */
[----:B--2---:R-:W-:Y:S05]  /*7c50*/  @!P1 NANOSLEEP.SYNCS 0x989680 ;  /* 0x009896800000995d */ /* 0x004fea0003900000 */
[----:B------:R-:W2:Y:S02]  /*7c60*/  @!P1 SYNCS.PHASECHK.TRANS64 P1, [R11+URZ+0x18], R6 ;  /* 0x000018060b0095a7 */ /* 0x000ea4000802007f */
[----:B--2---:R-:W-:Y:S05]  /*7c70*/  @!P1 BRA `(.L_x_167) ;  /* 0xfffffffc00f09947 */ /* 0x004fea000383ffff */
[----:B------:R-:W-:Y:S05]  /*7c80*/  BRA `(.L_x_188) ;  /* 0xfffffff000347947 */ /* 0x000fea000383ffff */
.L_x_176:
[----:B------:R-:W-:Y:S01]  /*7c90*/  BSSY B0, `(.L_x_189) ;  /* 0x0000006000007945 */ /* 0x000fe20003800000 */
[----:B------:R-:W-:-:S07]  /*7ca0*/  IMAD.MOV.U32 R15, RZ, RZ, -0x1 ;  /* 0xffffffffff0f7424 */ /* 0x000fce00078e00ff */
[----:B-----5:R-:W-:Y:S05]  /*7cb0*/  WARPSYNC.COLLECTIVE R15, `(.L_x_190) ;  /* 0x000000000f0c7348 */ /* 0x020fea0003c00000 */
[----:B------:R-:W-:Y:S02]  /*7cc0*/  ELECT P6, UR62, PT ;  /* 0x00000000003e782f */ /* 0x000fe400038c0000 */
[----:B------:R-:W-:Y:S01]  /*7cd0*/  MOV R14, UR62 ;  /* 0x0000003e000e7c02 */ /* 0x000fe20008000f00 */
[----:B-----5:R-:W-:Y:S10]  /*7ce0*/  ENDCOLLECTIVE ;  /* 0x000000000000791b */ /* 0x020ff40003800000 */
.L_x_190:
[----:B------:R-:W-:Y:S05]  /*7cf0*/  BSYNC B0 ;  /* 0x0000000000007941 */ /* 0x000fea0003800000 */
.L_x_189:
[----:B------:R-:W-:Y:S05]  /*7d00*/  BRA `(.L_x_191) ;  /* 0xfffffff800c07947 */ /* 0x000fea000383ffff */
.L_x_180:
[----:B0-----:R0:W1:Y:S02]  /*7d10*/  SYNCS.PHASECHK.TRANS64.TRYWAIT P0, [R7+URZ], R2 ;  /* 0x00000002070075a7 */ /* 0x001064000800017f */
[----:B-1----:R-:W-:Y:S05]  /*7d20*/  @!P0 NANOSLEEP.SYNCS 0x989680 ;  /* 0x009896800000895d */ /* 0x002fea0003900000 */
[----:B------:R-:W1:Y:S02]  /*7d30*/  @!P0 SYNCS.PHASECHK.TRANS64 P0, [R7+URZ], R2 ;  /* 0x00000002070085a7 */ /* 0x000e64000800007f */
[----:B-1----:R-:W-:Y:S05]  /*7d40*/  @!P0 BRA `(.L_x_180) ;  /* 0xfffffffc00f08947 */ /* 0x002fea000383ffff */
[----:B------:R-:W-:Y:S05]  /*7d50*/  BRA `(.L_x_192) ;  /* 0xfffffffc00007947 */ /* 0x000fea000383ffff */
.L_x_181:
[----:B0-----:R0:W1:Y:S02]  /*7d60*/  SYNCS.PHASECHK.TRANS64.TRYWAIT P0, [R4+URZ], R3 ;  /* 0x00000003040075a7 */ /* 0x001064000800017f */
[----:B-1----:R-:W-:Y:S05]  /*7d70*/  @!P0 NANOSLEEP.SYNCS 0x989680 ;  /* 0x009896800000895d */ /* 0x002fea0003900000 */
[----:B------:R-:W1:Y:S02]  /*7d80*/  @!P0 SYNCS.PHASECHK.TRANS64 P0, [R4+URZ], R3 ;  /* 0x00000003040085a7 */ /* 0x000e64000800007f */
[----:B-1----:R-:W-:Y:S05]  /*7d90*/  @!P0 BRA `(.L_x_181) ;  /* 0xfffffffc00f08947 */ /* 0x002fea000383ffff */
[----:B------:R-:W-:Y:S05]  /*7da0*/  BRA `(.L_x_193) ;  /* 0xfffffffc00087947 */ /* 0x000fea000383ffff */
.L_x_194:
[----:B------:R-:W-:-:S00]  /*7db0*/  BRA `(.L_x_194) ;  /* 0xfffffffc00fc7947 */ /* 0x000fc0000383ffff */
[----:B------:R-:W-:-:S00]  /*7dc0*/  NOP ;  /* 0x0000000000007918 */ /* 0x000fc00000000000 */
        /* <DEDUP_REMOVED lines=11> */
.L_x_195:


//--------------------- .nv.global.init           --------------------------
	.section	.nv.global.init,"aw",@progbits
.nv.global.init:
	.type		$str$22,@object
	.size		$str$22,($str$23 - $str$22)
$str$22:
        /*0000*/ 	.byte	0x6b, 0x5f, 0x74, 0x69, 0x6c, 0x65, 0x5f, 0x63, 0x6f, 0x75, 0x6e, 0x74, 0x20, 0x3e, 0x3d, 0x20
        /*0010*/ 	.byte	0x31, 0x00
	.type		$str$23,@object
	.size		$str$23,(__unnamed_1 - $str$23)
$str$23:
        /*0012*/ 	.byte	0x2f, 0x74, 0x6d, 0x70, 0x2f, 0x63, 0x75, 0x74, 0x6c, 0x61, 0x73, 0x73, 0x5f, 0x73, 0x77, 0x65
        /*0022*/ 	.byte	0x65, 0x70, 0x5f, 0x73, 0x72, 0x63, 0x2f, 0x69, 0x6e, 0x63, 0x6c, 0x75, 0x64, 0x65, 0x2f, 0x63
        /*0032*/ 	.byte	0x75, 0x74, 0x6c, 0x61, 0x73, 0x73, 0x2f, 0x67, 0x65, 0x6d, 0x6d, 0x2f, 0x63, 0x6f, 0x6c, 0x6c
        /*0042*/ 	.byte	0x65, 0x63, 0x74, 0x69, 0x76, 0x65, 0x2f, 0x73, 0x6d, 0x39, 0x30, 0x5f, 0x6d, 0x6d, 0x61, 0x5f
        /*0052*/ 	.byte	0x74, 0x6d, 0x61, 0x5f, 0x67, 0x6d, 0x6d, 0x61, 0x5f, 0x73, 0x73, 0x5f, 0x77, 0x61, 0x72, 0x70
        /*0062*/ 	.byte	0x73, 0x70, 0x65, 0x63, 0x69, 0x61, 0x6c, 0x69, 0x7a, 0x65, 0x64, 0x2e, 0x68, 0x70, 0x70, 0x00
	.type		__unnamed_1,@object
	.size		__unnamed_1,(.L_0 - __unnamed_1)
__unnamed_1:
        /*0072*/ 	.byte	0x76, 0x6f, 0x69, 0x64, 0x20, 0x63, 0x75, 0x74, 0x6c, 0x61, 0x73, 0x73, 0x3a, 0x3a, 0x67, 0x65
        /* <DEDUP_REMOVED lines=176> */
        /*0b82*/ 	.byte	0x3a, 0x69, 0x64, 0x65, 0x6e, 0x74, 0x69, 0x74, 0x79, 0x5d, 0x00
.L_0:


//--------------------- .nv.shared._ZN7cutlass13device_kernelINS_4gemm6kernel13GemmUniversalIN4cute5tupleIJiiiiEEENS1_10collective13CollectiveMmaINS1_34MainloopSm90TmaGmmaWarpSpecializedILi3ENS5_IJNS4_1CILi1EEESB_SB_EEENS1_32KernelTmaWarpSpecializedPingpongEEENS5_IJNSA_ILi64EEENSA_ILi128EEESF_EEENS_10tfloat32_tENS5_IJlSB_lEEESI_SJ_NS4_8TiledMMAINS4_8MMA_AtomIJNS4_4SM904GMMA30MMA_64x128x8_F32TF32TF32_SS_TNILNSN_7ScaleInE1ELSP_1EEEEEENS4_6LayoutISC_NS5_IJNSA_ILi0EEEST_ST_EEEEENS5_IJNS4_10UnderscoreESW_SW_EEEEENS4_13SM90_TMA_LOADENS4_14ComposedLayoutINS4_7SwizzleILi3ELi4ELi3EEENS4_18smem_ptr_flag_bitsILi32EEENSS_INS5_IJNSA_ILi8EEENSA_ILi32EEEEEENS5_IJS16_SB_EEEEEEEvNS4_8identityESZ_S1A_vS1B_EENS_8epilogue10collective6detail29Sm90TmaWarpSpecializedAdapterINS1E_15DefaultEpilogueISI_SJ_SJ_NS1D_6thread17LinearCombinationISI_Li1EffLNS1I_9ScaleType4KindE0ELNS_15FloatRoundStyleE2ESI_EENS1_15EpilogueDefaultEEEEEvvEEEEvNT_6ParamsE --------------------------
	.section	.nv.shared._ZN7cutlass13device_kernelINS_4gemm6kernel13GemmUniversalIN4cute5tupleIJiiiiEEENS1_10collective13CollectiveMmaINS1_34MainloopSm90TmaGmmaWarpSpecializedILi3ENS5_IJNS4_1CILi1EEESB_SB_EEENS1_32KernelTmaWarpSpecializedPingpongEEENS5_IJNSA_ILi64EEENSA_ILi128EEESF_EEENS_10tfloat32_tENS5_IJlSB_lEEESI_SJ_NS4_8TiledMMAINS4_8MMA_AtomIJNS4_4SM904GMMA30MMA_64x128x8_F32TF32TF32_SS_TNILNSN_7ScaleInE1ELSP_1EEEEEENS4_6LayoutISC_NS5_IJNSA_ILi0EEEST_ST_EEEEENS5_IJNS4_10UnderscoreESW_SW_EEEEENS4_13SM90_TMA_LOADENS4_14ComposedLayoutINS4_7SwizzleILi3ELi4ELi3EEENS4_18smem_ptr_flag_bitsILi32EEENSS_INS5_IJNSA_ILi8EEENSA_ILi32EEEEEENS5_IJS16_SB_EEEEEEEvNS4_8identityESZ_S1A_vS1B_EENS_8epilogue10collective6detail29Sm90TmaWarpSpecializedAdapterINS1E_15DefaultEpilogueISI_SJ_SJ_NS1D_6thread17LinearCombinationISI_Li1EffLNS1I_9ScaleType4KindE0ELNS_15FloatRoundStyleE2ESI_EENS1_15EpilogueDefaultEEEEEvvEEEEvNT_6ParamsE,"aw",@nobits
	.sectionflags	@""
	.align	16
	.zero		1024


//--------------------- .nv.shared.reserved.0     --------------------------
	.section	.nv.shared.reserved.0,"aw",@nobits
	.weak		__nv_reservedSMEM_offset_0_alias
	.size		__nv_reservedSMEM_offset_0_alias, 0, 0
	.other		__nv_reservedSMEM_offset_0_alias,@"STO_CUDA_RESERVED_SHARED STV_DEFAULT"
__nv_reservedSMEM_offset_0_alias:
	.zero		0


//--------------------- .nv.global                --------------------------
	.section	.nv.global,"aw",@nobits
.nv.global:
	.type		_ZN39_INTERNAL_7f2d18cb_4_k_cu_9a708122_59224cute1_E,@object
	.size		_ZN39_INTERNAL_7f2d18cb_4_k_cu_9a708122_59224cute1_E,(_ZN39_INTERNAL_7f2d18cb_4_k_cu_9a708122_59224cuda3std3__45__cpo6cbeginE - _ZN39_INTERNAL_7f2d18cb_4_k_cu_9a708122_59224cute1_E)
_ZN39_INTERNAL_7f2d18cb_4_k_cu_9a708122_59224cute1_E:
	.zero		1
	.type		_ZN39_INTERNAL_7f2d18cb_4_k_cu_9a708122_59224cuda3std3__45__cpo6cbeginE,@object
	.size		_ZN39_INTERNAL_7f2d18cb_4_k_cu_9a708122_59224cuda3std3__45__cpo6cbeginE,(_ZN39_INTERNAL_7f2d18cb_4_k_cu_9a708122_59224cuda3std3__48in_placeE - _ZN39_INTERNAL_7f2d18cb_4_k_cu_9a708122_59224cuda3std3__45__cpo6cbeginE)
_ZN39_INTERNAL_7f2d18cb_4_k_cu_9a708122_59224cuda3std3__45__cpo6cbeginE:
	.zero		1
	.type		_ZN39_INTERNAL_7f2d18cb_4_k_cu_9a708122_59224cuda3std3__48in_placeE,@object
	.size		_ZN39_INTERNAL_7f2d18cb_4_k_cu_9a708122_59224cuda3std3__48in_placeE,(_ZN39_INTERNAL_7f2d18cb_4_k_cu_9a708122_59224cuda3std6ranges3__45__cpo9iter_moveE - _ZN39_INTERNAL_7f2d18cb_4_k_cu_9a708122_59224cuda3std3__48in_placeE)
_ZN39_INTERNAL_7f2d18cb_4_k_cu_9a708122_59224cuda3std3__48in_placeE:
	.zero		1
	.type		_ZN39_INTERNAL_7f2d18cb_4_k_cu_9a708122_59224cuda3std6ranges3__45__cpo9iter_moveE,@object
	.size		_ZN39_INTERNAL_7f2d18cb_4_k_cu_9a708122_59224cuda3std6ranges3__45__cpo9iter_moveE,(_ZN39_INTERNAL_7f2d18cb_4_k_cu_9a708122_59224cuda3std3__45__cpo5beginE - _ZN39_INTERNAL_7f2d18cb_4_k_cu_9a708122_59224cuda3std6ranges3__45__cpo9iter_moveE)
_ZN39_INTERNAL_7f2d18cb_4_k_cu_9a708122_59224cuda3std6ranges3__45__cpo9iter_moveE:
	.zero		1
	.type		_ZN39_INTERNAL_7f2d18cb_4_k_cu_9a708122_59224cuda3std3__45__cpo5beginE,@object
	.size		_ZN39_INTERNAL_7f2d18cb_4_k_cu_9a708122_59224cuda3std3__45__cpo5beginE,(_ZN39_INTERNAL_7f2d18cb_4_k_cu_9a708122_59224cuda3std3__441_GLOBAL__N__7f2d18cb_4_k_cu_9a708122_59226ignoreE - _ZN39_INTERNAL_7f2d18cb_4_k_cu_9a708122_59224cuda3std3__45__cpo5beginE)
_ZN39_INTERNAL_7f2d18cb_4_k_cu_9a708122_59224cuda3std3__45__cpo5beginE:
	.zero		1
	.type		_ZN39_INTERNAL_7f2d18cb_4_k_cu_9a708122_59224cuda3std3__441_GLOBAL__N__7f2d18cb_4_k_cu_9a708122_59226ignoreE,@object
	.size		_ZN39_INTERNAL_7f2d18cb_4_k_cu_9a708122_59224cuda3std3__441_GLOBAL__N__7f2d18cb_4_k_cu_9a708122_59226ignoreE,(_ZN39_INTERNAL_7f2d18cb_4_k_cu_9a708122_59224cute7productE - _ZN39_INTERNAL_7f2d18cb_4_k_cu_9a708122_59224cuda3std3__441_GLOBAL__N__7f2d18cb_4_k_cu_9a708122_59226ignoreE)
_ZN39_INTERNAL_7f2d18cb_4_k_cu_9a708122_59224cuda3std3__441_GLOBAL__N__7f2d18cb_4_k_cu_9a708122_59226ignoreE:
	.zero		1
	.type		_ZN39_INTERNAL_7f2d18cb_4_k_cu_9a708122_59224cute7productE,@object
	.size		_ZN39_INTERNAL_7f2d18cb_4_k_cu_9a708122_59224cute7productE,(_ZN39_INTERNAL_7f2d18cb_4_k_cu_9a708122_59224cuda3std3__45__cpo3endE - _ZN39_INTERNAL_7f2d18cb_4_k_cu_9a708122_59224cute7productE)
_ZN39_INTERNAL_7f2d18cb_4_k_cu_9a708122_59224cute7productE:
	.zero		1
	.type		_ZN39_INTERNAL_7f2d18cb_4_k_cu_9a708122_59224cuda3std3__45__cpo3endE,@object
	.size		_ZN39_INTERNAL_7f2d18cb_4_k_cu_9a708122_59224cuda3std3__45__cpo3endE,(_ZN39_INTERNAL_7f2d18cb_4_k_cu_9a708122_59224cuda3std3__419piecewise_constructE - _ZN39_INTERNAL_7f2d18cb_4_k_cu_9a708122_59224cuda3std3__45__cpo3endE)
_ZN39_INTERNAL_7f2d18cb_4_k_cu_9a708122_59224cuda3std3__45__cpo3endE:
	.zero		1
	.type		_ZN39_INTERNAL_7f2d18cb_4_k_cu_9a708122_59224cuda3std3__419piecewise_constructE,@object
	.size		_ZN39_INTERNAL_7f2d18cb_4_k_cu_9a708122_59224cuda3std3__419piecewise_constructE,(_ZN39_INTERNAL_7f2d18cb_4_k_cu_9a708122_59224cuda3std3__45__cpo4cendE - _ZN39_INTERNAL_7f2d18cb_4_k_cu_9a708122_59224cuda3std3__419piecewise_constructE)
_ZN39_INTERNAL_7f2d18cb_4_k_cu_9a708122_59224cuda3std3__419piecewise_constructE:
	.zero		1
	.type		_ZN39_INTERNAL_7f2d18cb_4_k_cu_9a708122_59224cuda3std3__45__cpo4cendE,@object
	.size		_ZN39_INTERNAL_7f2d18cb_4_k_cu_9a708122_59224cuda3std3__45__cpo4cendE,(_ZN39_INTERNAL_7f2d18cb_4_k_cu_9a708122_59224cuda3std6ranges3__45__cpo4swapE - _ZN39_INTERNAL_7f2d18cb_4_k_cu_9a708122_59224cuda3std3__45__cpo4cendE)
_ZN39_INTERNAL_7f2d18cb_4_k_cu_9a708122_59224cuda3std3__45__cpo4cendE:
	.zero		1
	.type		_ZN39_INTERNAL_7f2d18cb_4_k_cu_9a708122_59224cuda3std6ranges3__45__cpo4swapE,@object
	.size		_ZN39_INTERNAL_7f2d18cb_4_k_cu_9a708122_59224cuda3std6ranges3__45__cpo4swapE,(.L_8 - _ZN39_INTERNAL_7f2d18cb_4_k_cu_9a708122_59224cuda3std6ranges3__45__cpo4swapE)
_ZN39_INTERNAL_7f2d18cb_4_k_cu_9a708122_59224cuda3std6ranges3__45__cpo4swapE:
	.zero		1
.L_8:


//--------------------- .nv.constant0._ZN7cutlass13device_kernelINS_4gemm6kernel13GemmUniversalIN4cute5tupleIJiiiiEEENS1_10collective13CollectiveMmaINS1_34MainloopSm90TmaGmmaWarpSpecializedILi3ENS5_IJNS4_1CILi1EEESB_SB_EEENS1_32KernelTmaWarpSpecializedPingpongEEENS5_IJNSA_ILi64EEENSA_ILi128EEESF_EEENS_10tfloat32_tENS5_IJlSB_lEEESI_SJ_NS4_8TiledMMAINS4_8MMA_AtomIJNS4_4SM904GMMA30MMA_64x128x8_F32TF32TF32_SS_TNILNSN_7ScaleInE1ELSP_1EEEEEENS4_6LayoutISC_NS5_IJNSA_ILi0EEEST_ST_EEEEENS5_IJNS4_10UnderscoreESW_SW_EEEEENS4_13SM90_TMA_LOADENS4_14ComposedLayoutINS4_7SwizzleILi3ELi4ELi3EEENS4_18smem_ptr_flag_bitsILi32EEENSS_INS5_IJNSA_ILi8EEENSA_ILi32EEEEEENS5_IJS16_SB_EEEEEEEvNS4_8identityESZ_S1A_vS1B_EENS_8epilogue10collective6detail29Sm90TmaWarpSpecializedAdapterINS1E_15DefaultEpilogueISI_SJ_SJ_NS1D_6thread17LinearCombinationISI_Li1EffLNS1I_9ScaleType4KindE0ELNS_15FloatRoundStyleE2ESI_EENS1_15EpilogueDefaultEEEEEvvEEEEvNT_6ParamsE --------------------------
	.section	.nv.constant0._ZN7cutlass13device_kernelINS_4gemm6kernel13GemmUniversalIN4cute5tupleIJiiiiEEENS1_10collective13CollectiveMmaINS1_34MainloopSm90TmaGmmaWarpSpecializedILi3ENS5_IJNS4_1CILi1EEESB_SB_EEENS1_32KernelTmaWarpSpecializedPingpongEEENS5_IJNSA_ILi64EEENSA_ILi128EEESF_EEENS_10tfloat32_tENS5_IJlSB_lEEESI_SJ_NS4_8TiledMMAINS4_8MMA_AtomIJNS4_4SM904GMMA30MMA_64x128x8_F32TF32TF32_SS_TNILNSN_7ScaleInE1ELSP_1EEEEEENS4_6LayoutISC_NS5_IJNSA_ILi0EEEST_ST_EEEEENS5_IJNS4_10UnderscoreESW_SW_EEEEENS4_13SM90_TMA_LOADENS4_14ComposedLayoutINS4_7SwizzleILi3ELi4ELi3EEENS4_18smem_ptr_flag_bitsILi32EEENSS_INS5_IJNSA_ILi8EEENSA_ILi32EEEEEENS5_IJS16_SB_EEEEEEEvNS4_8identityESZ_S1A_vS1B_EENS_8epilogue10collective6detail29Sm90TmaWarpSpecializedAdapterINS1E_15DefaultEpilogueISI_SJ_SJ_NS1D_6thread17LinearCombinationISI_Li1EffLNS1I_9ScaleType4KindE0ELNS_15FloatRoundStyleE2ESI_EENS1_15EpilogueDefaultEEEEEvvEEEEvNT_6ParamsE,"a",@progbits
	.sectionflags	@""
	.align	4
.nv.constant0._ZN7cutlass13device_kernelINS_4gemm6kernel13GemmUniversalIN4cute5tupleIJiiiiEEENS1_10collective13CollectiveMmaINS1_34MainloopSm90TmaGmmaWarpSpecializedILi3ENS5_IJNS4_1CILi1EEESB_SB_EEENS1_32KernelTmaWarpSpecializedPingpongEEENS5_IJNSA_ILi64EEENSA_ILi128EEESF_EEENS_10tfloat32_tENS5_IJlSB_lEEESI_SJ_NS4_8TiledMMAINS4_8MMA_AtomIJNS4_4SM904GMMA30MMA_64x128x8_F32TF32TF32_SS_TNILNSN_7ScaleInE1ELSP_1EEEEEENS4_6LayoutISC_NS5_IJNSA_ILi0EEEST_ST_EEEEENS5_IJNS4_10UnderscoreESW_SW_EEEEENS4_13SM90_TMA_LOADENS4_14ComposedLayoutINS4_7SwizzleILi3ELi4ELi3EEENS4_18smem_ptr_flag_bitsILi32EEENSS_INS5_IJNSA_ILi8EEENSA_ILi32EEEEEENS5_IJS16_SB_EEEEEEEvNS4_8identityESZ_S1A_vS1B_EENS_8epilogue10collective6detail29Sm90TmaWarpSpecializedAdapterINS1E_15DefaultEpilogueISI_SJ_SJ_NS1D_6thread17LinearCombinationISI_Li1EffLNS1I_9ScaleType4KindE0ELNS_15FloatRoundStyleE2ESI_EENS1_15EpilogueDefaultEEEEEvvEEEEvNT_6ParamsE:
	.zero		1664


//--------------------- SYMBOLS --------------------------

	.type		.nv.reservedSmem.offset0,@object
	.size		.nv.reservedSmem.offset0,0x4
	.type		__assertfail,@function
